def matmul_kernel(
    a_ptr,
    b_ptr,
    c_ptr,
    M,
    N,
    K,
    stride_am,
    stride_ak,
    stride_bk,
    stride_bn,
    stride_cm,
    stride_cn,
    BLOCK_M: tl.constexpr,
    BLOCK_N: tl.constexpr,
    BLOCK_K: tl.constexpr,
    GROUP_M: tl.constexpr,
):
    pid = tl.program_id(axis=0)
    num_pid_m = tl.cdiv(M, BLOCK_M)
    num_pid_n = tl.cdiv(N, BLOCK_N)
    num_pid_in_group = GROUP_M * num_pid_n
    group_id = pid // num_pid_in_group
    first_pid_m = group_id * GROUP_M
    group_size_m = min(num_pid_m - first_pid_m, GROUP_M)
    pid_m = first_pid_m + ((pid % num_pid_in_group) % group_size_m)
    pid_n = (pid % num_pid_in_group) // group_size_m

    offs_am = (pid_m * BLOCK_M + tl.arange(0, BLOCK_M)) % M
    offs_bn = (pid_n * BLOCK_N + tl.arange(0, BLOCK_N)) % N
    offs_k = tl.arange(0, BLOCK_K)
    a_ptrs = a_ptr + offs_am[:, None] * stride_am + offs_k[None, :] * stride_ak
    b_ptrs = b_ptr + offs_k[:, None] * stride_bk + offs_bn[None, :] * stride_bn

    acc = tl.zeros((BLOCK_M, BLOCK_N), dtype=tl.float32)
    for kk in range(0, tl.cdiv(K, BLOCK_K)):
        a = tl.load(a_ptrs, mask=offs_k[None, :] < K - kk * BLOCK_K, other=0.0)
        b = tl.load(b_ptrs, mask=offs_k[:, None] < K - kk * BLOCK_K, other=0.0)
        acc = tl.dot(a, b, acc)
        a_ptrs += BLOCK_K * stride_ak
        b_ptrs += BLOCK_K * stride_bk

    c = acc.to(c_ptr.dtype.element_ty)
    offs_cm = pid_m * BLOCK_M + tl.arange(0, BLOCK_M)
    offs_cn = pid_n * BLOCK_N + tl.arange(0, BLOCK_N)
    c_ptrs = c_ptr + offs_cm[:, None] * stride_cm + offs_cn[None, :] * stride_cn
    mask = (offs_cm[:, None] < M) & (offs_cn[None, :] < N)
    tl.store(c_ptrs, c, mask=mask)

# config = {"BLOCK_K": 128, "BLOCK_M": 64, "BLOCK_N": 16, "GROUP_M": 8, "arch": "sm_100", "dtype": "fp8e4m3", "num_ctas": 1, "num_stages": 3, "num_warps": 4}
# arch = sm_100


// ===== COMPILED SASS (sm_100a) =====

	.target	sm_100a

	.elftype	@"ET_EXEC"


//--------------------- .note.nv.tkinfo           --------------------------
	.section	.note.nv.tkinfo,"",@"SHT_NOTE"
	.sectionflags	@"SHF_NOTE_NV_TKINFO"
	.tkinfo
        /*0018*/ 	.word	0x00000081
        /*0030*/ 	.string	""
        /*0030*/ 	.string	"ptxas-blackwell"
        /*0030*/ 	.string	"Cuda compilation tools, release 12.9, V12.9.86"
        /*0030*/ 	.string	"Build cuda_12.9.r12.9/compiler.36037853_0"
        /*0030*/ 	.string	"-v  -suppress-debug-info  -lineinfo  -arch sm_100a "



//--------------------- .note.nv.cuver            --------------------------
	.section	.note.nv.cuver,"",@"SHT_NOTE"
	.sectionflags	@"SHF_NOTE_NV_CUVER"
        /*0018*/ 	.short	0x0001
        /*001a*/ 	.short	0x0064
        /*001c*/ 	.short	0x0001
        /*001e*/ 	.short	0x0000
        /*0020*/ 	.short	0x0001
        /*0022*/ 	.short	0x0000


//--------------------- .nv.info                  --------------------------
	.section	.nv.info,"",@"SHT_CUDA_INFO"
	.align	4


	//----- nvinfo : EIATTR_REGCOUNT
	.align		4
        /*0000*/ 	.byte	0x04, 0x2f
        /*0002*/ 	.short	(.L_4 - .L_3)
	.align		4
.L_3:
        /*0004*/ 	.word	index@(matmul_kernel)
        /*0008*/ 	.word	0x000000fe


	//----- nvinfo : EIATTR_FRAME_SIZE
	.align		4
.L_4:
        /*000c*/ 	.byte	0x04, 0x11
        /*000e*/ 	.short	(.L_6 - .L_5)
	.align		4
.L_5:
        /*0010*/ 	.word	index@($__internal_2_$__cuda_sm10x_tcgen05_guardrail_trap_unallocated_columns_being_dealloced)
        /*0014*/ 	.word	0x00000000


	//----- nvinfo : EIATTR_FRAME_SIZE
	.align		4
.L_6:
        /*0018*/ 	.byte	0x04, 0x11
        /*001a*/ 	.short	(.L_8 - .L_7)
	.align		4
.L_7:
        /*001c*/ 	.word	index@($__internal_1_$__cuda_sm10x_tcgen05_guardrail_trap_phase_invalid_during_alloc)
        /*0020*/ 	.word	0x00000000


	//----- nvinfo : EIATTR_FRAME_SIZE
	.align		4
.L_8:
        /*0024*/ 	.byte	0x04, 0x11
        /*0026*/ 	.short	(.L_10 - .L_9)
	.align		4
.L_9:
        /*0028*/ 	.word	index@($__internal_0_$__cuda_sm10x_tcgen05_guardrail_trap_col_being_dealloced_not_returned_by_alloc)
        /*002c*/ 	.word	0x00000000


	//----- nvinfo : EIATTR_FRAME_SIZE
	.align		4
.L_10:
        /*0030*/ 	.byte	0x04, 0x11
        /*0032*/ 	.short	(.L_12 - .L_11)
	.align		4
.L_11:
        /*0034*/ 	.word	index@(matmul_kernel)
        /*0038*/ 	.word	0x00000000


	//----- nvinfo : EIATTR_MIN_STACK_SIZE
	.align		4
.L_12:
        /*003c*/ 	.byte	0x04, 0x12
        /*003e*/ 	.short	(.L_14 - .L_13)
	.align		4
.L_13:
        /*0040*/ 	.word	index@(matmul_kernel)
        /*0044*/ 	.word	0x00000000
.L_14:


//--------------------- .nv.info.matmul_kernel    --------------------------
	.section	.nv.info.matmul_kernel,"",@"SHT_CUDA_INFO"
	.sectionflags	@""
	.align	4


	//----- nvinfo : EIATTR_CUDA_API_VERSION
	.align		4
        /*0000*/ 	.byte	0x04, 0x37
        /*0002*/ 	.short	(.L_16 - .L_15)
.L_15:
        /*0004*/ 	.word	0x00000081


	//----- nvinfo : EIATTR_KPARAM_INFO
	.align		4
.L_16:
        /*0008*/ 	.byte	0x04, 0x17
        /*000a*/ 	.short	(.L_18 - .L_17)
.L_17:
        /*000c*/ 	.word	0x00000000
        /*0010*/ 	.short	0x000d
        /*0012*/ 	.short	0x0048
        /*0014*/ 	.byte	0x00, 0xf4, 0x21, 0x00


	//----- nvinfo : EIATTR_KPARAM_INFO
	.align		4
.L_18:
        /*0018*/ 	.byte	0x04, 0x17
        /*001a*/ 	.short	(.L_20 - .L_19)
.L_19:
        /*001c*/ 	.word	0x00000000
        /*0020*/ 	.short	0x000c
        /*0022*/ 	.short	0x0040
        /*0024*/ 	.byte	0x00, 0xf4, 0x21, 0x00


	//----- nvinfo : EIATTR_KPARAM_INFO
	.align		4
.L_20:
        /*0028*/ 	.byte	0x04, 0x17
        /*002a*/ 	.short	(.L_22 - .L_21)
.L_21:
        /*002c*/ 	.word	0x00000000
        /*0030*/ 	.short	0x000b
        /*0032*/ 	.short	0x0038
        /*0034*/ 	.byte	0x00, 0xf0, 0x11, 0x00


	//----- nvinfo : EIATTR_KPARAM_INFO
	.align		4
.L_22:
        /*0038*/ 	.byte	0x04, 0x17
        /*003a*/ 	.short	(.L_24 - .L_23)
.L_23:
        /*003c*/ 	.word	0x00000000
        /*0040*/ 	.short	0x000a
        /*0042*/ 	.short	0x0034
        /*0044*/ 	.byte	0x00, 0xf0, 0x11, 0x00


	//----- nvinfo : EIATTR_KPARAM_INFO
	.align		4
.L_24:
        /*0048*/ 	.byte	0x04, 0x17
        /*004a*/ 	.short	(.L_26 - .L_25)
.L_25:
        /*004c*/ 	.word	0x00000000
        /*0050*/ 	.short	0x0009
        /*0052*/ 	.short	0x0030
        /*0054*/ 	.byte	0x00, 0xf0, 0x11, 0x00


	//----- nvinfo : EIATTR_KPARAM_INFO
	.align		4
.L_26:
        /*0058*/ 	.byte	0x04, 0x17
        /*005a*/ 	.short	(.L_28 - .L_27)
.L_27:
        /*005c*/ 	.word	0x00000000
        /*0060*/ 	.short	0x0008
        /*0062*/ 	.short	0x002c
        /*0064*/ 	.byte	0x00, 0xf0, 0x11, 0x00


	//----- nvinfo : EIATTR_KPARAM_INFO
	.align		4
.L_28:
        /*0068*/ 	.byte	0x04, 0x17
        /*006a*/ 	.short	(.L_30 - .L_29)
.L_29:
        /*006c*/ 	.word	0x00000000
        /*0070*/ 	.short	0x0007
        /*0072*/ 	.short	0x0028
        /*0074*/ 	.byte	0x00, 0xf0, 0x11, 0x00


	//----- nvinfo : EIATTR_KPARAM_INFO
	.align		4
.L_30:
        /*0078*/ 	.byte	0x04, 0x17
        /*007a*/ 	.short	(.L_32 - .L_31)
.L_31:
        /*007c*/ 	.word	0x00000000
        /*0080*/ 	.short	0x0006
        /*0082*/ 	.short	0x0024
        /*0084*/ 	.byte	0x00, 0xf0, 0x11, 0x00


	//----- nvinfo : EIATTR_KPARAM_INFO
	.align		4
.L_32:
        /*0088*/ 	.byte	0x04, 0x17
        /*008a*/ 	.short	(.L_34 - .L_33)
.L_33:
        /*008c*/ 	.word	0x00000000
        /*0090*/ 	.short	0x0005
        /*0092*/ 	.short	0x0020
        /*0094*/ 	.byte	0x00, 0xf0, 0x11, 0x00


	//----- nvinfo : EIATTR_KPARAM_INFO
	.align		4
.L_34:
        /*0098*/ 	.byte	0x04, 0x17
        /*009a*/ 	.short	(.L_36 - .L_35)
.L_35:
        /*009c*/ 	.word	0x00000000
        /*00a0*/ 	.short	0x0004
        /*00a2*/ 	.short	0x001c
        /*00a4*/ 	.byte	0x00, 0xf0, 0x11, 0x00


	//----- nvinfo : EIATTR_KPARAM_INFO
	.align		4
.L_36:
        /*00a8*/ 	.byte	0x04, 0x17
        /*00aa*/ 	.short	(.L_38 - .L_37)
.L_37:
        /*00ac*/ 	.word	0x00000000
        /*00b0*/ 	.short	0x0003
        /*00b2*/ 	.short	0x0018
        /*00b4*/ 	.byte	0x00, 0xf0, 0x11, 0x00


	//----- nvinfo : EIATTR_KPARAM_INFO
	.align		4
.L_38:
        /*00b8*/ 	.byte	0x04, 0x17
        /*00ba*/ 	.short	(.L_40 - .L_39)
.L_39:
        /*00bc*/ 	.word	0x00000000
        /*00c0*/ 	.short	0x0002
        /*00c2*/ 	.short	0x0010
        /*00c4*/ 	.byte	0x00, 0xf4, 0x21, 0x00


	//----- nvinfo : EIATTR_KPARAM_INFO
	.align		4
.L_40:
        /*00c8*/ 	.byte	0x04, 0x17
        /*00ca*/ 	.short	(.L_42 - .L_41)
.L_41:
        /*00cc*/ 	.word	0x00000000
        /*00d0*/ 	.short	0x0001
        /*00d2*/ 	.short	0x0008
        /*00d4*/ 	.byte	0x00, 0xf4, 0x21, 0x00


	//----- nvinfo : EIATTR_KPARAM_INFO
	.align		4
.L_42:
        /*00d8*/ 	.byte	0x04, 0x17
        /*00da*/ 	.short	(.L_44 - .L_43)
.L_43:
        /*00dc*/ 	.word	0x00000000
        /*00e0*/ 	.short	0x0000
        /*00e2*/ 	.short	0x0000
        /*00e4*/ 	.byte	0x00, 0xf4, 0x21, 0x00


	//----- nvinfo : EIATTR_AT_ENTRY_FRAGMENTS
	.align		4
.L_44:
        /*00e8*/ 	.byte	0x04, 0x4f
        /*00ea*/ 	.short	(.L_46 - .L_45)


	//   ....[0]....
.L_45:
        /*00ec*/ 	.word	0x00000004


	//----- nvinfo : EIATTR_RESERVED_SMEM_USED
	.align		4
.L_46:
        /*00f0*/ 	.byte	0x01, 0x41
	.zero		2


	//----- nvinfo : EIATTR_SPARSE_MMA_MASK
	.align		4
        /*00f4*/ 	.byte	0x03, 0x50
        /*00f6*/ 	.short	0x0000


	//----- nvinfo : EIATTR_TCGEN05_1CTA_USED
	.align		4
        /*00f8*/ 	.byte	0x01, 0x51
	.zero		2


	//----- nvinfo : EIATTR_MAXREG_COUNT
	.align		4
        /*00fc*/ 	.byte	0x03, 0x1b
        /*00fe*/ 	.short	0x00ff


	//----- nvinfo : EIATTR_NUM_BARRIERS
	.align		4
        /*0100*/ 	.byte	0x02, 0x4c
        /*0102*/ 	.byte	0x01
	.zero		1


	//----- nvinfo : EIATTR_INT_WARP_WIDE_INSTR_OFFSETS
	.align		4
        /*0104*/ 	.byte	0x04, 0x31
        /*0106*/ 	.short	(.L_48 - .L_47)


	//   ....[0]....
.L_47:
        /*0108*/ 	.word	0x00000d50


	//   ....[1]....
        /*010c*/ 	.word	0x00000d70


	//   ....[2]....
        /*0110*/ 	.word	0x000043c0


	//   ....[3]....
        /*0114*/ 	.word	0x00008220


	//   ....[4]....
        /*0118*/ 	.word	0x00008270


	//----- nvinfo : EIATTR_COOP_GROUP_MASK_REGIDS
	.align		4
.L_48:
        /*011c*/ 	.byte	0x04, 0x29
        /*011e*/ 	.short	(.L_50 - .L_49)


	//   ....[0]....
.L_49:
        /*0120*/ 	.word	0xffffffff


	//   ....[1]....
        /*0124*/ 	.word	0xffffffff


	//   ....[2]....
        /*0128*/ 	.word	0xffffffff


	//   ....[3]....
        /*012c*/ 	.word	0xffffffff


	//----- nvinfo : EIATTR_COOP_GROUP_INSTR_OFFSETS
	.align		4
.L_50:
        /*0130*/ 	.byte	0x04, 0x28
        /*0132*/ 	.short	(.L_52 - .L_51)


	//   ....[0]....
.L_51:
        /*0134*/ 	.word	0x00000070


	//   ....[1]....
        /*0138*/ 	.word	0x00000320


	//   ....[2]....
        /*013c*/ 	.word	0x000080c0


	//   ....[3]....
        /*0140*/ 	.word	0x00008320


	//----- nvinfo : EIATTR_VRC_CTA_INIT_COUNT
	.align		4
.L_52:
        /*0144*/ 	.byte	0x02, 0x4a
        /*0146*/ 	.byte	0x80
	.zero		1


	//----- nvinfo : EIATTR_MBARRIER_INSTR_OFFSETS
	.align		4
        /*0148*/ 	.byte	0x04, 0x39
        /*014a*/ 	.short	(.L_54 - .L_53)


	//   ....[0]....
.L_53:
        /*014c*/ 	.word	0x00000f20
        /*0150*/ 	.word	0x000000ff
        /*0154*/ 	.word	0x00000000
        /*0158*/ 	.short	0x0100
        /*015a*/ 	.byte	0x06
	.zero		1


	//   ....[1]....
        /*015c*/ 	.word	0x00004440
        /*0160*/ 	.word	0x000000ff
        /*0164*/ 	.word	0x00005008
        /*0168*/ 	.short	0x0100
        /*016a*/ 	.byte	0x09
	.zero		1


	//   ....[2]....
        /*016c*/ 	.word	0x00004fa0
        /*0170*/ 	.word	0x000000ff
        /*0174*/ 	.word	0x00000000
        /*0178*/ 	.short	0x010a
        /*017a*/ 	.byte	0x06
	.zero		1


	//   ....[3]....
        /*017c*/ 	.word	0x00007960
        /*0180*/ 	.word	0x000000ff
        /*0184*/ 	.word	0x00000000
        /*0188*/ 	.short	0x010a
        /*018a*/ 	.byte	0x06
	.zero		1


	//   ....[4]....
        /*018c*/ 	.word	0x00007a70
        /*0190*/ 	.word	0x000000ff
        /*0194*/ 	.word	0x00005000
        /*0198*/ 	.short	0x0108
        /*019a*/ 	.byte	0x09
	.zero		1


	//   ....[5]....
        /*019c*/ 	.word	0x00007ac0
        /*01a0*/ 	.word	0x000000ff
        /*01a4*/ 	.word	0x00005008
        /*01a8*/ 	.short	0x0108
        /*01aa*/ 	.byte	0x09
	.zero		1


	//   ....[6]....
        /*01ac*/ 	.word	0x00008340
        /*01b0*/ 	.word	0x000000ff
        /*01b4*/ 	.word	0x00000000
        /*01b8*/ 	.short	0x010a
        /*01ba*/ 	.byte	0x06
	.zero		1


	//   ....[7]....
        /*01bc*/ 	.word	0x00008370
        /*01c0*/ 	.word	0x000000ff
        /*01c4*/ 	.word	0x00000000
        /*01c8*/ 	.short	0x010a
        /*01ca*/ 	.byte	0x06
	.zero		1


	//----- nvinfo : EIATTR_NUM_MBARRIERS
	.align		4
.L_54:
        /*01cc*/ 	.byte	0x03, 0x38
        /*01ce*/ 	.short	0x0002


	//----- nvinfo : EIATTR_EXIT_INSTR_OFFSETS
	.align		4
        /*01d0*/ 	.byte	0x04, 0x1c
        /*01d2*/ 	.short	(.L_56 - .L_55)


	//   ....[0]....
.L_55:
        /*01d4*/ 	.word	0x00008330


	//----- nvinfo : EIATTR_REQNTID
	.align		4
.L_56:
        /*01d8*/ 	.byte	0x04, 0x10
        /*01da*/ 	.short	(.L_58 - .L_57)
.L_57:
        /*01dc*/ 	.word	0x00000080
        /*01e0*/ 	.word	0x00000001
        /*01e4*/ 	.word	0x00000001


	//----- nvinfo : EIATTR_CRS_STACK_SIZE
	.align		4
.L_58:
        /*01e8*/ 	.byte	0x04, 0x1e
        /*01ea*/ 	.short	(.L_60 - .L_59)
.L_59:
        /*01ec*/ 	.word	0x00000000


	//----- nvinfo : EIATTR_CBANK_PARAM_SIZE
	.align		4
.L_60:
        /*01f0*/ 	.byte	0x03, 0x19
        /*01f2*/ 	.short	0x0050


	//----- nvinfo : EIATTR_PARAM_CBANK
	.align		4
        /*01f4*/ 	.byte	0x04, 0x0a
        /*01f6*/ 	.short	(.L_62 - .L_61)
	.align		4
.L_61:
        /*01f8*/ 	.word	index@(.nv.constant0.matmul_kernel)
        /*01fc*/ 	.short	0x0380
        /*01fe*/ 	.short	0x0050


	//----- nvinfo : EIATTR_SW_WAR
	.align		4
.L_62:
        /*0200*/ 	.byte	0x04, 0x36
        /*0202*/ 	.short	(.L_64 - .L_63)
.L_63:
        /*0204*/ 	.word	0x00000008
.L_64:


//--------------------- .nv.compat                --------------------------
	.section	.nv.compat,"",@"SHT_CUDA_COMPAT_INFO"
	.align	4
        /*0000*/ 	.byte	0x02, 0x02, 0x02, 0x00, 0x02, 0x05, 0x05, 0x00, 0x02, 0x03, 0x00, 0x00, 0x02, 0x06, 0x01, 0x00


//--------------------- .nv.callgraph             --------------------------
	.section	.nv.callgraph,"",@"SHT_CUDA_CALLGRAPH"
	.align	4
	.sectionentsize	8
	.align		4
        /*0000*/ 	.word	0x00000000
	.align		4
        /*0004*/ 	.word	0xffffffff
	.align		4
        /*0008*/ 	.word	0x00000000
	.align		4
        /*000c*/ 	.word	0xfffffffe
	.align		4
        /*0010*/ 	.word	0x00000000
	.align		4
        /*0014*/ 	.word	0xfffffffd
	.align		4
        /*0018*/ 	.word	0x00000000
	.align		4
        /*001c*/ 	.word	0xfffffffc


//--------------------- .text.matmul_kernel       --------------------------
	.section	.text.matmul_kernel,"ax",@progbits
	.align	128
        .global         matmul_kernel
        .type           matmul_kernel,@function
        .size           matmul_kernel,(.L_x_20 - matmul_kernel)
        .other          matmul_kernel,@"STO_CUDA_ENTRY STV_DEFAULT"
matmul_kernel:
.text.matmul_kernel:
[----:B------:R-:W0:Y:S01]  /*0000*/  LDC R1, c[0x0][0x37c] ;  /* 0x0000df00ff017b82 */ /* 0x000e220000000800 */
[----:B------:R-:W1:Y:S01]  /*0010*/  S2R R0, SR_TID.X ;  /* 0x0000000000007919 */ /* 0x000e620000002100 */
[----:B------:R-:W2:Y:S01]  /*0020*/  LDCU.64 UR20, c[0x0][0x358] ;  /* 0x00006b00ff1477ac */ /* 0x000ea20008000a00 */
[----:B-1----:R-:W-:-:S13]  /*0030*/  ISETP.GE.U32.AND P0, PT, R0, 0x20, PT ;  /* 0x000000200000780c */ /* 0x002fda0003f06070 */
[----:B------:R-:W-:Y:S02]  /*0040*/  VOTEU.ANY UP0, P0 ;  /* 0x0000000000ff7886 */ /* 0x000fe40000000100 */
[----:B0-2---:R-:W-:Y:S05]  /*0050*/  BRA.U UP0, `(.L_x_0) ;  /* 0x0000000100b47547 */ /* 0x005fea000b800000 */
[----:B------:R-:W0:Y:S01]  /*0060*/  S2UR UR6, SR_CgaCtaId ;  /* 0x00000000000679c3 */ /* 0x000e220000008800 */
[----:B------:R-:W-:Y:S01]  /*0070*/  NOP ;  /* 0x0000000000007918 */ /* 0x000fe20000000000 */
[----:B------:R-:W-:Y:S02]  /*0080*/  UMOV UR4, 0x40 ;  /* 0x0000004000047882 */ /* 0x000fe40000000000 */
[----:B0-----:R-:W-:-:S09]  /*0090*/  ULEA UR4, UR6, UR4, 0x18 ;  /* 0x0000000406047291 */ /* 0x001fd2000f8ec0ff */
[----:B------:R-:W0:Y:S01]  /*00a0*/  LDS.U8 R2, [UR4] ;  /* 0x00000004ff027984 */ /* 0x000e220008000000 */
[----:B------:R-:W-:Y:S02]  /*00b0*/  UMOV UR4, 0x400 ;  /* 0x0000040000047882 */ /* 0x000fe40000000000 */
[----:B------:R-:W-:Y:S01]  /*00c0*/  ULEA UR4, UR6, UR4, 0x18 ;  /* 0x0000000406047291 */ /* 0x000fe2000f8ec0ff */
[----:B0-----:R-:W-:-:S13]  /*00d0*/  ISETP.NE.AND P0, PT, R2, RZ, PT ;  /* 0x000000ff0200720c */ /* 0x001fda0003f05270 */
[----:B------:R-:W-:Y:S05]  /*00e0*/  @P0 BRA `(.L_x_1) ;  /* 0x0000000000780947 */ /* 0x000fea0003800000 */
[----:B------:R-:W-:-:S13]  /*00f0*/  ELECT P0, URZ, PT ;  /* 0x0000000000ff782f */ /* 0x000fda0003800000 */
[----:B------:R-:W-:Y:S05]  /*0100*/  @!P0 BRA `(.L_x_2) ;  /* 0x0000000000808947 */ /* 0x000fea0003800000 */
[----:B------:R-:W-:Y:S01]  /*0110*/  UMOV UR5, 0x1 ;  /* 0x0000000100057882 */ /* 0x000fe20000000000 */
[----:B------:R-:W-:-:S04]  /*0120*/  IMAD.MOV.U32 R5, RZ, RZ, 0x1 ;  /* 0x00000001ff057424 */ /* 0x000fc800078e00ff */
[----:B------:R-:W-:Y:S04]  /*0130*/  DEPBAR.LE SB0, 0x36 ;  /* 0x00008d800000791a */ /* 0x000fe80000000000 */
[----:B------:R-:W0:Y:S02]  /*0140*/  UTCATOMSWS.FIND_AND_SET.ALIGN UP1, UR5, UR5 ;  /* 0x00000005000575e3 */ /* 0x000e240008020800 */
[----:B0-----:R-:W-:-:S04]  /*0150*/  PLOP3.LUT P0, PT, PT, PT, UP1, 0x80, 0x8 ;  /* 0x000000000008781c */ /* 0x001fc80003f0f018 */
[----:B------:R-:W-:-:S04]  /*0160*/  SEL R2, RZ, 0xffffffff, !P0 ;  /* 0xffffffffff027807 */ /* 0x000fc80004000000 */
[----:B------:R-:W-:Y:S01]  /*0170*/  ISETP.NE.AND P0, PT, R2, RZ, PT ;  /* 0x000000ff0200720c */ /* 0x000fe20003f05270 */
[----:B------:R-:W-:-:S12]  /*0180*/  IMAD.U32 R2, RZ, RZ, UR5 ;  /* 0x00000005ff027e24 */ /* 0x000fd8000f8e00ff */
[----:B------:R-:W-:Y:S05]  /*0190*/  @P0 BRA `(.L_x_3) ;  /* 0x0000000000240947 */ /* 0x000fea0003800000 */
.L_x_4:
[----:B------:R-:W-:Y:S05]  /*01a0*/  NANOSLEEP 0x64 ;  /* 0x000000640000795d */ /* 0x000fea0003800000 */
[----:B------:R-:W-:-:S05]  /*01b0*/  UMOV UR5, 0x1 ;  /* 0x0000000100057882 */ /* 0x000fca0000000000 */
[----:B------:R-:W-:Y:S04]  /*01c0*/  DEPBAR.LE SB0, 0x36 ;  /* 0x00008d800000791a */ /* 0x000fe80000000000 */
[----:B------:R-:W0:Y:S02]  /*01d0*/  UTCATOMSWS.FIND_AND_SET.ALIGN UP1, UR5, UR5 ;  /* 0x00000005000575e3 */ /* 0x000e240008020800 */
[----:B0-----:R-:W-:-:S04]  /*01e0*/  PLOP3.LUT P0, PT, PT, PT, UP1, 0x80, 0x8 ;  /* 0x000000000008781c */ /* 0x001fc80003f0f018 */
[----:B------:R-:W-:-:S04]  /*01f0*/  SEL R2, RZ, 0xffffffff, !P0 ;  /* 0xffffffffff027807 */ /* 0x000fc80004000000 */
[----:B------:R-:W-:Y:S01]  /*0200*/  ISETP.NE.AND P0, PT, R2, RZ, PT ;  /* 0x000000ff0200720c */ /* 0x000fe20003f05270 */
[----:B------:R-:W-:-:S12]  /*0210*/  IMAD.U32 R2, RZ, RZ, UR5 ;  /* 0x00000005ff027e24 */ /* 0x000fd8000f8e00ff */
[----:B------:R-:W-:Y:S05]  /*0220*/  @!P0 BRA `(.L_x_4) ;  /* 0xfffffffc00dc8947 */ /* 0x000fea000383ffff */
.L_x_3:
[C---:B------:R-:W-:Y:S01]  /*0230*/  VIADD R4, R2.reuse, 0x10 ;  /* 0x0000001002047836 */ /* 0x040fe20000000000 */
[----:B------:R-:W-:Y:S01]  /*0240*/  UMOV UR5, 0x50 ;  /* 0x0000005000057882 */ /* 0x000fe20000000000 */
[C---:B------:R-:W-:Y:S01]  /*0250*/  SHF.L.U32 R3, R5.reuse, R2, RZ ;  /* 0x0000000205037219 */ /* 0x040fe200000006ff */
[----:B------:R-:W-:Y:S01]  /*0260*/  ULEA UR5, UR6, UR5, 0x18 ;  /* 0x0000000506057291 */ /* 0x000fe2000f8ec0ff */
[----:B------:R-:W-:Y:S01]  /*0270*/  IMAD.SHL.U32 R2, R2, 0x20, RZ ;  /* 0x0000002002027824 */ /* 0x000fe200078e00ff */
[----:B------:R-:W-:-:S04]  /*0280*/  SHF.L.U32 R4, R5, R4, RZ ;  /* 0x0000000405047219 */ /* 0x000fc800000006ff */
[----:B------:R-:W-:-:S05]  /*0290*/  LOP3.LUT R3, R4, R3, RZ, 0xfc, !PT ;  /* 0x0000000304037212 */ /* 0x000fca00078efcff */
[----:B------:R0:W-:Y:S04]  /*02a0*/  ATOMS.OR RZ, [UR5], R3 ;  /* 0x00000003ffff798c */ /* 0x0001e8000b000005 */
[----:B------:R0:W-:Y:S01]  /*02b0*/  STS [UR4], R2 ;  /* 0x00000002ff007988 */ /* 0x0001e20008000804 */
[----:B------:R-:W-:Y:S05]  /*02c0*/  BRA `(.L_x_2) ;  /* 0x0000000000107947 */ /* 0x000fea0003800000 */
.L_x_1:
[----:B------:R-:W-:-:S05]  /*02d0*/  IMAD.MOV.U32 R2, RZ, RZ, -0x1 ;  /* 0xffffffffff027424 */ /* 0x000fca00078e00ff */
[----:B------:R0:W-:Y:S02]  /*02e0*/  STS [UR4], R2 ;  /* 0x00000002ff007988 */ /* 0x0001e40008000804 */
[----:B0-----:R-:W-:-:S07]  /*02f0*/  MOV R2, 0x310 ;  /* 0x0000031000027802 */ /* 0x001fce0000000f00 */
[----:B------:R-:W-:Y:S05]  /*0300*/  CALL.REL.NOINC `($__internal_1_$__cuda_sm10x_tcgen05_guardrail_trap_phase_invalid_during_alloc) ;  /* 0x0000008000307944 */ /* 0x000fea0003c00000 */
.L_x_2:
[----:B------:R-:W-:Y:S05]  /*0310*/  WARPSYNC.ALL ;  /* 0x0000000000007948 */ /* 0x000fea0003800000 */
[----:B------:R-:W-:Y:S01]  /*0320*/  NOP ;  /* 0x0000000000007918 */ /* 0x000fe20000000000 */
.L_x_0:
[----:B------:R-:W1:Y:S01]  /*0330*/  LDC.64 R124, c[0x0][0x398] ;  /* 0x0000e600ff7c7b82 */ /* 0x000e620000000a00 */
[----:B------:R-:W2:Y:S01]  /*0340*/  S2R R7, SR_CTAID.X ;  /* 0x0000000000077919 */ /* 0x000ea20000002500 */
[----:B------:R-:W3:Y:S01]  /*0350*/  LDCU.64 UR18, c[0x0][0x3a8] ;  /* 0x00007500ff1277ac */ /* 0x000ee20008000a00 */
[----:B------:R-:W-:Y:S02]  /*0360*/  PRMT R183, RZ, 0x7610, R183 ;  /* 0x00007610ffb77816 */ /* 0x000fe400000000b7 */
[----:B------:R-:W-:Y:S01]  /*0370*/  PRMT R184, RZ, 0x7610, R184 ;  /* 0x00007610ffb87816 */ /* 0x000fe200000000b8 */
[----:B------:R-:W-:Y:S01]  /*0380*/  UMOV UR9, 0x400 ;  /* 0x0000040000097882 */ /* 0x000fe20000000000 */
[----:B------:R-:W4:Y:S01]  /*0390*/  LDCU UR7, c[0x0][0x3a0] ;  /* 0x00007400ff0777ac */ /* 0x000f220008000800 */
[----:B------:R-:W5:Y:S01]  /*03a0*/  S2UR UR5, SR_CgaCtaId ;  /* 0x00000000000579c3 */ /* 0x000f620000008800 */
[----:B------:R-:W0:Y:S01]  /*03b0*/  LDCU UR17, c[0x0][0x3a4] ;  /* 0x00007480ff1177ac */ /* 0x000e220008000800 */
[----:B------:R-:W0:Y:S01]  /*03c0*/  LDCU.128 UR12, c[0x0][0x380] ;  /* 0x00007000ff0c77ac */ /* 0x000e220008000c00 */
[----:B------:R-:W-:Y:S01]  /*03d0*/  UMOV UR11, 0x1 ;  /* 0x00000001000b7882 */ /* 0x000fe20000000000 */
[----:B---3--:R-:W-:-:S02]  /*03e0*/  IMAD.U32 R105, RZ, RZ, UR18 ;  /* 0x00000012ff697e24 */ /* 0x008fc4000f8e00ff */
[----:B01----:R-:W-:Y:S01]  /*03f0*/  VIADD R2, R125, 0xf ;  /* 0x0000000f7d027836 */ /* 0x003fe20000000000 */
[----:B----4-:R-:W-:Y:S01]  /*0400*/  UIADD3 UR24, UPT, UPT, UR7, 0x7f, URZ ;  /* 0x0000007f07187890 */ /* 0x010fe2000fffe0ff */
[----:B------:R-:W-:Y:S01]  /*0410*/  BAR.SYNC.DEFER_BLOCKING 0x0 ;  /* 0x0000000000007b1d */ /* 0x000fe20000010000 */
[----:B------:R-:W-:Y:S02]  /*0420*/  ISETP.NE.AND P5, PT, R124, RZ, PT ;  /* 0x000000ff7c00720c */ /* 0x000fe40003fa5270 */
[----:B------:R-:W-:Y:S01]  /*0430*/  SHF.R.S32.HI R3, RZ, 0x1f, R2 ;  /* 0x0000001fff037819 */ /* 0x000fe20000011402 */
[----:B------:R-:W-:Y:S02]  /*0440*/  UISETP.GT.AND UP1, UPT, UR24, 0x7f, UPT ;  /* 0x0000007f1800788c */ /* 0x000fe4000bf24270 */
[----:B-----5:R-:W-:Y:S01]  /*0450*/  ULEA UR9, UR5, UR9, 0x18 ;  /* 0x0000000905097291 */ /* 0x020fe2000f8ec0ff */
[----:B------:R-:W-:Y:S02]  /*0460*/  LEA.HI R3, R3, R2, RZ, 0x4 ;  /* 0x0000000203037211 */ /* 0x000fe400078f20ff */
[----:B--2---:R-:W-:Y:S01]  /*0470*/  IABS R8, R7 ;  /* 0x0000000700087213 */ /* 0x004fe20000000000 */
[----:B------:R-:W-:Y:S01]  /*0480*/  UIADD3 UR6, UPT, UPT, UR9, 0x5000, URZ ;  /* 0x0000500009067890 */ /* 0x000fe2000fffe0ff */
[----:B------:R-:W-:-:S02]  /*0490*/  SHF.R.S32.HI R3, RZ, 0x4, R3 ;  /* 0x00000004ff037819 */ /* 0x000fc40000011403 */
[----:B------:R-:W-:-:S03]  /*04a0*/  PLOP3.LUT P3, PT, PT, PT, UP1, 0x80, 0x8 ;  /* 0x000000000008781c */ /* 0x000fc60003f6f018 */
[----:B------:R-:W-:-:S05]  /*04b0*/  IMAD.SHL.U32 R4, R3, 0x8, RZ ;  /* 0x0000000803047824 */ /* 0x000fca00078e00ff */
[-C--:B------:R-:W-:Y:S02]  /*04c0*/  IABS R9, R4.reuse ;  /* 0x0000000400097213 */ /* 0x080fe40000000000 */
[----:B------:R-:W-:Y:S02]  /*04d0*/  IABS R10, R4 ;  /* 0x00000004000a7213 */ /* 0x000fe40000000000 */
[----:B------:R-:W0:Y:S08]  /*04e0*/  I2F.RP R5, R9 ;  /* 0x0000000900057306 */ /* 0x000e300000209400 */
[----:B0-----:R-:W0:Y:S02]  /*04f0*/  MUFU.RCP R5, R5 ;  /* 0x0000000500057308 */ /* 0x001e240000001000 */
[----:B0-----:R-:W-:-:S02]  /*0500*/  VIADD R2, R5, 0xffffffe ;  /* 0x0ffffffe05027836 */ /* 0x001fc40000000000 */
[----:B------:R-:W-:-:S04]  /*0510*/  IMAD.MOV R5, RZ, RZ, -R10 ;  /* 0x000000ffff057224 */ /* 0x000fc800078e0a0a */
[----:B------:R0:W1:Y:S02]  /*0520*/  F2I.FTZ.U32.TRUNC.NTZ R3, R2 ;  /* 0x0000000200037305 */ /* 0x000064000021f000 */
[----:B0-----:R-:W-:Y:S02]  /*0530*/  IMAD.MOV.U32 R2, RZ, RZ, RZ ;  /* 0x000000ffff027224 */ /* 0x001fe400078e00ff */
[----:B-1----:R-:W-:-:S04]  /*0540*/  IMAD.MOV R6, RZ, RZ, -R3 ;  /* 0x000000ffff067224 */ /* 0x002fc800078e0a03 */
[----:B------:R-:W-:Y:S02]  /*0550*/  IMAD R11, R6, R9, RZ ;  /* 0x00000009060b7224 */ /* 0x000fe400078e02ff */
[----:B------:R-:W-:Y:S02]  /*0560*/  IMAD.MOV.U32 R6, RZ, RZ, R8 ;  /* 0x000000ffff067224 */ /* 0x000fe400078e0008 */
[----:B------:R-:W-:-:S06]  /*0570*/  IMAD.HI.U32 R3, R3, R11, R2 ;  /* 0x0000000b03037227 */ /* 0x000fcc00078e0002 */
[----:B------:R-:W-:-:S04]  /*0580*/  IMAD.HI.U32 R3, R3, R6, RZ ;  /* 0x0000000603037227 */ /* 0x000fc800078e00ff */
[----:B------:R-:W-:-:S05]  /*0590*/  IMAD R2, R3, R5, R6 ;  /* 0x0000000503027224 */ /* 0x000fca00078e0206 */
[----:B------:R-:W-:-:S13]  /*05a0*/  ISETP.GT.U32.AND P1, PT, R9, R2, PT ;  /* 0x000000020900720c */ /* 0x000fda0003f24070 */
[----:B------:R-:W-:Y:S02]  /*05b0*/  @!P1 IMAD.IADD R2, R2, 0x1, -R9 ;  /* 0x0000000102029824 */ /* 0x000fe400078e0a09 */
[----:B------:R-:W-:Y:S01]  /*05c0*/  @!P1 VIADD R3, R3, 0x1 ;  /* 0x0000000103039836 */ /* 0x000fe20000000000 */
[----:B------:R-:W-:Y:S02]  /*05d0*/  ISETP.NE.AND P1, PT, R4, RZ, PT ;  /* 0x000000ff0400720c */ /* 0x000fe40003f25270 */
[----:B------:R-:W-:Y:S02]  /*05e0*/  ISETP.GE.U32.AND P0, PT, R2, R9, PT ;  /* 0x000000090200720c */ /* 0x000fe40003f06070 */
[----:B------:R-:W-:-:S04]  /*05f0*/  LOP3.LUT R2, R7, R4, RZ, 0x3c, !PT ;  /* 0x0000000407027212 */ /* 0x000fc800078e3cff */
[----:B------:R-:W-:Y:S01]  /*0600*/  ISETP.GE.AND P2, PT, R2, RZ, PT ;  /* 0x000000ff0200720c */ /* 0x000fe20003f46270 */
[----:B------:R-:W-:-:S06]  /*0610*/  VIADD R2, R124, 0x3f ;  /* 0x0000003f7c027836 */ /* 0x000fcc0000000000 */
[----:B------:R-:W-:-:S04]  /*0620*/  @P0 VIADD R3, R3, 0x1 ;  /* 0x0000000103030836 */ /* 0x000fc80000000000 */
[----:B------:R-:W-:Y:S01]  /*0630*/  IMAD.MOV.U32 R5, RZ, RZ, R3 ;  /* 0x000000ffff057224 */ /* 0x000fe200078e0003 */
[----:B------:R-:W-:-:S03]  /*0640*/  SHF.R.S32.HI R3, RZ, 0x1f, R2 ;  /* 0x0000001fff037819 */ /* 0x000fc60000011402 */
[----:B------:R-:W-:Y:S01]  /*0650*/  @!P2 IMAD.MOV R5, RZ, RZ, -R5 ;  /* 0x000000ffff05a224 */ /* 0x000fe200078e0a05 */
[----:B------:R-:W-:Y:S02]  /*0660*/  @!P1 LOP3.LUT R5, RZ, R4, RZ, 0x33, !PT ;  /* 0x00000004ff059212 */ /* 0x000fe400078e33ff */
[----:B------:R-:W-:-:S03]  /*0670*/  LEA.HI R3, R3, R2, RZ, 0x6 ;  /* 0x0000000203037211 */ /* 0x000fc600078f30ff */
[----:B------:R-:W-:Y:S02]  /*0680*/  IMAD.SHL.U32 R8, R5, 0x8, RZ ;  /* 0x0000000805087824 */ /* 0x000fe400078e00ff */
[----:B------:R-:W-:-:S03]  /*0690*/  IMAD.MOV R5, RZ, RZ, -R5 ;  /* 0x000000ffff057224 */ /* 0x000fc600078e0a05 */
[----:B------:R-:W-:Y:S01]  /*06a0*/  LEA.HI.SX32 R3, R3, -R8, 0x1a ;  /* 0x8000000803037211 */ /* 0x000fe200078fd2ff */
[----:B------:R-:W-:-:S03]  /*06b0*/  IMAD R10, R4, R5, R7 ;  /* 0x00000005040a7224 */ /* 0x000fc600078e0207 */
[----:B------:R-:W-:Y:S02]  /*06c0*/  VIMNMX R11, PT, PT, R3, 0x8, PT ;  /* 0x00000008030b7848 */ /* 0x000fe40003fe0100 */
[----:B------:R-:W-:Y:S02]  /*06d0*/  IABS R7, R10 ;  /* 0x0000000a00077213 */ /* 0x000fe40000000000 */
[----:B------:R-:W-:-:S04]  /*06e0*/  IABS R9, R11 ;  /* 0x0000000b00097213 */ /* 0x000fc80000000000 */
[----:B------:R-:W0:Y:S08]  /*06f0*/  I2F.RP R6, R9 ;  /* 0x0000000900067306 */ /* 0x000e300000209400 */
[----:B0-----:R-:W0:Y:S02]  /*0700*/  MUFU.RCP R6, R6 ;  /* 0x0000000600067308 */ /* 0x001e240000001000 */
[----:B0-----:R-:W-:-:S06]  /*0710*/  VIADD R2, R6, 0xffffffe ;  /* 0x0ffffffe06027836 */ /* 0x001fcc0000000000 */
[----:B------:R0:W1:Y:S02]  /*0720*/  F2I.FTZ.U32.TRUNC.NTZ R3, R2 ;  /* 0x0000000200037305 */ /* 0x000064000021f000 */
[----:B0-----:R-:W-:Y:S02]  /*0730*/  IMAD.MOV.U32 R2, RZ, RZ, RZ ;  /* 0x000000ffff027224 */ /* 0x001fe400078e00ff */
[----:B-1----:R-:W-:-:S04]  /*0740*/  IMAD.MOV R12, RZ, RZ, -R3 ;  /* 0x000000ffff0c7224 */ /* 0x002fc800078e0a03 */
[----:B------:R-:W-:Y:S01]  /*0750*/  IMAD.MOV.U32 R4, RZ, RZ, R12 ;  /* 0x000000ffff047224 */ /* 0x000fe200078e000c */
[----:B------:R-:W-:-:S03]  /*0760*/  IABS R12, R11 ;  /* 0x0000000b000c7213 */ /* 0x000fc60000000000 */
[----:B------:R-:W-:Y:S02]  /*0770*/  IMAD R5, R4, R9, RZ ;  /* 0x0000000904057224 */ /* 0x000fe400078e02ff */
[----:B------:R-:W-:Y:S01]  /*0780*/  IMAD.MOV.U32 R4, RZ, RZ, R7 ;  /* 0x000000ffff047224 */ /* 0x000fe200078e0007 */
[----:B------:R-:W-:Y:S01]  /*0790*/  IABS R7, R124 ;  /* 0x0000007c00077213 */ /* 0x000fe20000000000 */
[----:B------:R-:W-:-:S04]  /*07a0*/  IMAD.HI.U32 R3, R3, R5, R2 ;  /* 0x0000000503037227 */ /* 0x000fc800078e0002 */
[----:B------:R-:W-:Y:S02]  /*07b0*/  IMAD.MOV R5, RZ, RZ, -R12 ;  /* 0x000000ffff057224 */ /* 0x000fe400078e0a0c */
[----:B------:R-:W-:Y:S02]  /*07c0*/  IMAD.HI.U32 R12, R3, R4, RZ ;  /* 0x00000004030c7227 */ /* 0x000fe400078e00ff */
[----:B------:R-:W0:Y:S02]  /*07d0*/  I2F.RP R3, R7 ;  /* 0x0000000700037306 */ /* 0x000e240000209400 */
[----:B------:R-:W-:-:S05]  /*07e0*/  IMAD R2, R12, R5, R4 ;  /* 0x000000050c027224 */ /* 0x000fca00078e0204 */
[----:B------:R-:W-:Y:S01]  /*07f0*/  ISETP.GT.U32.AND P1, PT, R9, R2, PT ;  /* 0x000000020900720c */ /* 0x000fe20003f24070 */
[----:B0-----:R-:W0:-:S12]  /*0800*/  MUFU.RCP R3, R3 ;  /* 0x0000000300037308 */ /* 0x001e180000001000 */
[----:B------:R-:W-:Y:S02]  /*0810*/  @!P1 IMAD.IADD R2, R2, 0x1, -R9 ;  /* 0x0000000102029824 */ /* 0x000fe400078e0a09 */
[----:B------:R-:W-:Y:S01]  /*0820*/  @!P1 VIADD R12, R12, 0x1 ;  /* 0x000000010c0c9836 */ /* 0x000fe20000000000 */
[----:B------:R-:W-:Y:S02]  /*0830*/  ISETP.NE.AND P1, PT, R11, RZ, PT ;  /* 0x000000ff0b00720c */ /* 0x000fe40003f25270 */
[----:B------:R-:W-:Y:S02]  /*0840*/  ISETP.GE.U32.AND P0, PT, R2, R9, PT ;  /* 0x000000090200720c */ /* 0x000fe40003f06070 */
[----:B------:R-:W-:Y:S02]  /*0850*/  LOP3.LUT R2, R10, R11, RZ, 0x3c, !PT ;  /* 0x0000000b0a027212 */ /* 0x000fe400078e3cff */
[----:B------:R-:W-:Y:S02]  /*0860*/  SHF.R.U32.HI R9, RZ, 0x5, R0 ;  /* 0x00000005ff097819 */ /* 0x000fe40000011600 */
[----:B------:R-:W-:Y:S01]  /*0870*/  ISETP.GE.AND P2, PT, R2, RZ, PT ;  /* 0x000000ff0200720c */ /* 0x000fe20003f46270 */
[----:B0-----:R-:W-:Y:S01]  /*0880*/  VIADD R4, R3, 0xffffffe ;  /* 0x0ffffffe03047836 */ /* 0x001fe20000000000 */
[----:B------:R-:W-:-:S02]  /*0890*/  LOP3.LUT R3, R0, 0x3f, RZ, 0xc0, !PT ;  /* 0x0000003f00037812 */ /* 0x000fc400078ec0ff */
[----:B------:R-:W-:Y:S01]  /*08a0*/  R2UR UR16, R9 ;  /* 0x00000000091072ca */ /* 0x000fe200000e0000 */
[----:B------:R0:W1:Y:S02]  /*08b0*/  F2I.FTZ.U32.TRUNC.NTZ R5, R4 ;  /* 0x0000000400057305 */ /* 0x000064000021f000 */
[----:B------:R-:W-:-:S06]  /*08c0*/  @P0 VIADD R12, R12, 0x1 ;  /* 0x000000010c0c0836 */ /* 0x000fcc0000000000 */
[----:B------:R-:W-:Y:S01]  /*08d0*/  @!P2 IMAD.MOV R12, RZ, RZ, -R12 ;  /* 0x000000ffff0ca224 */ /* 0x000fe200078e0a0c */
[----:B------:R-:W-:Y:S01]  /*08e0*/  @!P1 LOP3.LUT R12, RZ, R11, RZ, 0x33, !PT ;  /* 0x0000000bff0c9212 */ /* 0x000fe200078e33ff */
[----:B0-----:R-:W-:Y:S01]  /*08f0*/  IMAD.MOV.U32 R4, RZ, RZ, RZ ;  /* 0x000000ffff047224 */ /* 0x001fe200078e00ff */
[----:B------:R-:W-:Y:S01]  /*0900*/  PLOP3.LUT P1, PT, PT, PT, UP1, 0x80, 0x8 ;  /* 0x000000000008781c */ /* 0x000fe20003f2f018 */
[----:B------:R-:W-:Y:S02]  /*0910*/  USHF.L.U32 UR4, UR16, 0x15, URZ ;  /* 0x0000001510047899 */ /* 0x000fe400080006ff */
[----:B------:R-:W-:Y:S02]  /*0920*/  IMAD.MOV R2, RZ, RZ, -R12 ;  /* 0x000000ffff027224 */ /* 0x000fe400078e0a0c */
[----:B-1----:R-:W-:Y:S01]  /*0930*/  IMAD.MOV R6, RZ, RZ, -R5 ;  /* 0x000000ffff067224 */ /* 0x002fe200078e0a05 */
[----:B------:R-:W-:Y:S01]  /*0940*/  ULOP3.LUT UR4, UR4, 0x600000, URZ, 0xc0, !UPT ;  /* 0x0060000004047892 */ /* 0x000fe2000f8ec0ff */
[----:B------:R-:W-:-:S02]  /*0950*/  IMAD R2, R11, R2, R10 ;  /* 0x000000020b027224 */ /* 0x000fc400078e020a */
[----:B------:R-:W0:Y:S02]  /*0960*/  LDS R10, [UR9] ;  /* 0x00000009ff0a7984 */ /* 0x000e240008000800 */
[----:B------:R-:W-:-:S04]  /*0970*/  IMAD.IADD R2, R8, 0x1, R2 ;  /* 0x0000000108027824 */ /* 0x000fc800078e0202 */
[----:B------:R-:W-:Y:S02]  /*0980*/  IMAD R2, R2, 0x40, R3 ;  /* 0x0000004002027824 */ /* 0x000fe400078e0203 */
[----:B------:R-:W-:-:S03]  /*0990*/  IMAD R3, R6, R7, RZ ;  /* 0x0000000706037224 */ /* 0x000fc600078e02ff */
[----:B------:R-:W-:Y:S01]  /*09a0*/  IABS R6, R2 ;  /* 0x0000000200067213 */ /* 0x000fe20000000000 */
[----:B------:R-:W-:Y:S01]  /*09b0*/  IMAD.HI.U32 R4, R5, R3, R4 ;  /* 0x0000000305047227 */ /* 0x000fe200078e0004 */
[----:B------:R-:W-:Y:S01]  /*09c0*/  SHF.R.U32.HI R3, RZ, 0x6, R0 ;  /* 0x00000006ff037819 */ /* 0x000fe20000011600 */
[----:B------:R-:W-:Y:S01]  /*09d0*/  BAR.SYNC.DEFER_BLOCKING 0x0 ;  /* 0x0000000000007b1d */ /* 0x000fe20000010000 */
[----:B------:R-:W-:Y:S01]  /*09e0*/  ISETP.GE.AND P4, PT, R2, RZ, PT ;  /* 0x000000ff0200720c */ /* 0x000fe20003f86270 */
[----:B------:R-:W-:Y:S01]  /*09f0*/  IMAD.MOV.U32 R5, RZ, RZ, R6 ;  /* 0x000000ffff057224 */ /* 0x000fe200078e0006 */
[----:B------:R-:W-:-:S03]  /*0a00*/  SGXT.U32 R3, R3, 0x1 ;  /* 0x000000010303781a */ /* 0x000fc60000000000 */
[----:B------:R-:W-:Y:S01]  /*0a10*/  IMAD.HI.U32 R4, R4, R5, RZ ;  /* 0x0000000504047227 */ /* 0x000fe200078e00ff */
[----:B------:R-:W-:-:S03]  /*0a20*/  LOP3.LUT R9, R3, 0x18, RZ, 0xfc, !PT ;  /* 0x0000001803097812 */ /* 0x000fc600078efcff */
[----:B------:R-:W-:Y:S02]  /*0a30*/  IMAD R6, R3, UR18, RZ ;  /* 0x0000001203067c24 */ /* 0x000fe4000f8e02ff */
[----:B------:R-:W-:Y:S02]  /*0a40*/  IMAD.MOV R4, RZ, RZ, -R4 ;  /* 0x000000ffff047224 */ /* 0x000fe400078e0a04 */
[----:B------:R-:W-:Y:S02]  /*0a50*/  IMAD R38, R105, 0x2, R6 ;  /* 0x0000000269267824 */ /* 0x000fe400078e0206 */
[----:B------:R-:W-:Y:S01]  /*0a60*/  IMAD R4, R7, R4, R5 ;  /* 0x0000000407047224 */ /* 0x000fe200078e0205 */
[----:B------:R-:W-:Y:S01]  /*0a70*/  LOP3.LUT R5, R3, 0x8, RZ, 0xfc, !PT ;  /* 0x0000000803057812 */ /* 0x000fe200078efcff */
[----:B------:R-:W-:-:S03]  /*0a80*/  IMAD R70, R105, 0x2, R38 ;  /* 0x0000000269467824 */ /* 0x000fc600078e0226 */
[----:B------:R-:W-:Y:S01]  /*0a90*/  ISETP.GT.U32.AND P0, PT, R7, R4, PT ;  /* 0x000000040700720c */ /* 0x000fe20003f04070 */
[----:B------:R-:W-:Y:S01]  /*0aa0*/  IMAD R104, R105, 0x2, R70 ;  /* 0x0000000269687824 */ /* 0x000fe200078e0246 */
[----:B------:R-:W-:Y:S02]  /*0ab0*/  ISETP.LT.AND P1, PT, R5, UR7, P1 ;  /* 0x0000000705007c0c */ /* 0x000fe40008f21270 */
[----:B------:R-:W-:Y:S01]  /*0ac0*/  LOP3.LUT R5, R3, 0x10, RZ, 0xfc, !PT ;  /* 0x0000001003057812 */ /* 0x000fe200078efcff */
[----:B------:R-:W-:Y:S01]  /*0ad0*/  IMAD R8, R105, 0x2, R104 ;  /* 0x0000000269087824 */ /* 0x000fe200078e0268 */
[----:B0-----:R-:W-:Y:S02]  /*0ae0*/  R2UR UR8, R10 ;  /* 0x000000000a0872ca */ /* 0x001fe400000e0000 */
[----:B------:R-:W-:Y:S01]  /*0af0*/  ISETP.LT.AND P3, PT, R5, UR7, P3 ;  /* 0x0000000705007c0c */ /* 0x000fe20009f61270 */
[----:B------:R-:W-:-:S04]  /*0b00*/  IMAD R42, R105, 0x2, R8 ;  /* 0x00000002692a7824 */ /* 0x000fc800078e0208 */
[----:B------:R-:W-:Y:S01]  /*0b10*/  @!P0 IMAD.IADD R4, R4, 0x1, -R7 ;  /* 0x0000000104048824 */ /* 0x000fe200078e0a07 */
[----:B------:R-:W-:Y:S01]  /*0b20*/  PLOP3.LUT P0, PT, PT, PT, UP1, 0x80, 0x8 ;  /* 0x000000000008781c */ /* 0x000fe20003f0f018 */
[----:B------:R-:W-:-:S03]  /*0b30*/  IMAD R78, R105, 0x2, R42 ;  /* 0x00000002694e7824 */ /* 0x000fc600078e022a */
[----:B------:R-:W-:Y:S01]  /*0b40*/  ISETP.GT.U32.AND P2, PT, R7, R4, PT ;  /* 0x000000040700720c */ /* 0x000fe20003f44070 */
[----:B------:R-:W-:Y:S01]  /*0b50*/  IMAD R16, R105, 0x4, R78 ;  /* 0x0000000469107824 */ /* 0x000fe200078e024e */
[----:B------:R-:W-:Y:S01]  /*0b60*/  ISETP.LT.AND P0, PT, R9, UR7, P0 ;  /* 0x0000000709007c0c */ /* 0x000fe20008701270 */
[----:B------:R-:W-:Y:S02]  /*0b70*/  UIADD3 UR10, UPT, UPT, UR8, UR4, URZ ;  /* 0x00000004080a7290 */ /* 0x000fe4000fffe0ff */
[----:B------:R-:W-:-:S04]  /*0b80*/  IMAD R46, R105, 0x2, R16 ;  /* 0x00000002692e7824 */ /* 0x000fc800078e0210 */
[----:B------:R-:W-:-:S04]  /*0b90*/  IMAD R74, R105, 0x2, R46 ;  /* 0x00000002694a7824 */ /* 0x000fc800078e022e */
[C---:B------:R-:W-:Y:S02]  /*0ba0*/  IMAD R110, R105.reuse, 0x2, R74 ;  /* 0x00000002696e7824 */ /* 0x040fe400078e024a */
[----:B------:R-:W-:Y:S01]  /*0bb0*/  @!P2 IMAD.IADD R4, R4, 0x1, -R7 ;  /* 0x000000010404a824 */ /* 0x000fe200078e0a07 */
[----:B------:R-:W-:Y:S01]  /*0bc0*/  PLOP3.LUT P2, PT, PT, PT, UP1, 0x80, 0x8 ;  /* 0x000000000008781c */ /* 0x000fe20003f4f018 */
[----:B------:R-:W-:Y:S02]  /*0bd0*/  IMAD R18, R105, 0x2, R110 ;  /* 0x0000000269127824 */ /* 0x000fe400078e026e */
[----:B------:R-:W-:Y:S01]  /*0be0*/  IMAD.MOV.U32 R162, RZ, RZ, R4 ;  /* 0x000000ffffa27224 */ /* 0x000fe200078e0004 */
[----:B------:R-:W-:Y:S01]  /*0bf0*/  LOP3.LUT R4, R3, 0x20, RZ, 0xfc, !PT ;  /* 0x0000002003047812 */ /* 0x000fe200078efcff */
[C---:B------:R-:W-:Y:S02]  /*0c00*/  IMAD R48, R105.reuse, 0x2, R18 ;  /* 0x0000000269307824 */ /* 0x040fe400078e0212 */
[----:B------:R-:W-:Y:S01]  /*0c10*/  @!P4 IMAD.MOV R162, RZ, RZ, -R162 ;  /* 0x000000ffffa2c224 */ /* 0x000fe200078e0aa2 */
[----:B------:R-:W-:Y:S01]  /*0c20*/  ISETP.LT.AND P2, PT, R4, UR7, P2 ;  /* 0x0000000704007c0c */ /* 0x000fe20009741270 */
[----:B------:R-:W-:Y:S01]  /*0c30*/  IMAD R82, R105, 0x2, R48 ;  /* 0x0000000269527824 */ /* 0x000fe200078e0230 */
[----:B------:R-:W-:-:S02]  /*0c40*/  LOP3.LUT R4, R0, 0x7f, RZ, 0xc0, !PT ;  /* 0x0000007f00047812 */ /* 0x000fc400078ec0ff */
[----:B------:R-:W-:Y:S01]  /*0c50*/  @!P5 LOP3.LUT R162, RZ, R124, RZ, 0x33, !PT ;  /* 0x0000007cffa2d212 */ /* 0x000fe200078e33ff */
[----:B------:R-:W-:Y:S01]  /*0c60*/  IMAD R20, R105, 0x4, R82 ;  /* 0x0000000469147824 */ /* 0x000fe200078e0252 */
[----:B------:R-:W-:-:S03]  /*0c70*/  ISETP.NE.U32.AND P6, PT, R4, RZ, PT ;  /* 0x000000ff0400720c */ /* 0x000fc60003fc5070 */
[----:B------:R-:W-:Y:S01]  /*0c80*/  IMAD R50, R105, 0x2, R20 ;  /* 0x0000000269327824 */ /* 0x000fe200078e0214 */
[----:B------:R-:W-:Y:S01]  /*0c90*/  P2R R5, PR, RZ, 0x40 ;  /* 0x00000040ff057803 */ /* 0x000fe20000000000 */
[----:B------:R-:W-:Y:S08]  /*0ca0*/  BRA.U UP0, `(.L_x_5) ;  /* 0x0000000100187547 */ /* 0x000ff0000b800000 */
[----:B------:R-:W-:Y:S01]  /*0cb0*/  ELECT P4, URZ, PT ;  /* 0x0000000000ff782f */ /* 0x000fe20003880000 */
[----:B------:R-:W-:Y:S01]  /*0cc0*/  IMAD.MOV.U32 R5, RZ, RZ, 0x1 ;  /* 0x00000001ff057424 */ /* 0x000fe200078e00ff */
[----:B------:R-:W-:Y:S01]  /*0cd0*/  UMOV UR4, 0x40 ;  /* 0x0000004000047882 */ /* 0x000fe20000000000 */
[----:B------:R-:W-:Y:S01]  /*0ce0*/  UVIRTCOUNT.DEALLOC.SMPOOL 0x80 ;  /* 0x000000800000784c */ /* 0x000fe20000000000 */
[----:B------:R-:W-:-:S09]  /*0cf0*/  ULEA UR4, UR5, UR4, 0x18 ;  /* 0x0000000405047291 */ /* 0x000fd2000f8ec0ff */
[----:B------:R0:W-:Y:S03]  /*0d00*/  @P4 STS.U8 [UR4], R5 ;  /* 0x00000005ff004988 */ /* 0x0001e60008000004 */
.L_x_5:
[C---:B------:R-:W-:Y:S01]  /*0d10*/  IMAD R84, R105.reuse, 0x2, R50 ;  /* 0x0000000269547824 */ /* 0x040fe200078e0232 */
[----:B------:R-:W-:Y:S01]  /*0d20*/  STTM.16dp32bit_t0_t15.x8 tmem[UR10], RZ ;  /* 0x000000ff000079ed */ /* 0x000fe2000898000a */
[----:B------:R-:W-:Y:S01]  /*0d30*/  STTM.16dp32bit_t16_t31.x8 tmem[UR10+0x8], RZ ;  /* 0x000008ff000079ed */ /* 0x000fe200089a000a */
[----:B------:R-:W1:Y:S02]  /*0d40*/  FENCE.VIEW.ASYNC.T ;  /* 0x00000000000073c6 */ /* 0x000e640000000200 */
[----:B-1----:R-:W-:Y:S01]  /*0d50*/  VOTEU.ALL UP2, P6 ;  /* 0x0000000000ff7886 */ /* 0x002fe20003040000 */
[C---:B------:R-:W-:Y:S01]  /*0d60*/  IMAD R154, R105.reuse, 0x2, R84 ;  /* 0x00000002699a7824 */ /* 0x040fe200078e0254 */
[----:B------:R-:W-:Y:S01]  /*0d70*/  VOTEU.ALL UP3, P6 ;  /* 0x0000000000ff7886 */ /* 0x000fe20003060000 */
[----:B------:R-:W-:Y:S01]  /*0d80*/  IMAD R162, R162, UR17, RZ ;  /* 0x00000011a2a27c24 */ /* 0x000fe2000f8e02ff */
[----:B------:R-:W-:Y:S01]  /*0d90*/  PLOP3.LUT P4, PT, PT, PT, UP1, 0x80, 0x8 ;  /* 0x000000000008781c */ /* 0x000fe20003f8f018 */
[----:B------:R-:W-:Y:S01]  /*0da0*/  IMAD R22, R105, 0x2, R154 ;  /* 0x0000000269167824 */ /* 0x000fe200078e029a */
[----:B------:R-:W-:-:S04]  /*0db0*/  @!UP2 UIADD3 UR4, UPT, UPT, -UR11, 0x100000, URZ ;  /* 0x001000000b04a890 */ /* 0x000fc8000fffe1ff */
[----:B------:R-:W-:Y:S02]  /*0dc0*/  @!UP2 USHF.L.U32 UR5, UR4, 0xb, URZ ;  /* 0x0000000b0405a899 */ /* 0x000fe400080006ff */
[----:B------:R-:W-:Y:S01]  /*0dd0*/  @!UP2 USHF.L.U32 UR4, UR4, 0x1, URZ ;  /* 0x000000010404a899 */ /* 0x000fe200080006ff */
[----:B------:R-:W-:Y:S01]  /*0de0*/  BAR.SYNC.DEFER_BLOCKING 0x0 ;  /* 0x0000000000007b1d */ /* 0x000fe20000010000 */
[C---:B------:R-:W-:Y:S01]  /*0df0*/  IADD3 R161, P5, PT, R162.reuse, UR12, RZ ;  /* 0x0000000ca2a17c10 */ /* 0x040fe2000ffbe0ff */
[----:B------:R-:W-:Y:S01]  /*0e00*/  IMAD R52, R105, 0x2, R22 ;  /* 0x0000000269347824 */ /* 0x000fe200078e0216 */
[----:B------:R-:W-:Y:S02]  /*0e10*/  ISETP.LT.AND P4, PT, R3, UR7, P4 ;  /* 0x0000000703007c0c */ /* 0x000fe4000a781270 */
[----:B------:R-:W-:Y:S01]  /*0e20*/  LEA.HI.X.SX32 R162, R162, UR13, 0x1, P5 ;  /* 0x0000000da2a27c11 */ /* 0x000fe2000a8f0eff */
[----:B------:R-:W-:Y:S01]  /*0e30*/  IMAD R80, R105, 0x2, R52 ;  /* 0x0000000269507824 */ /* 0x000fe200078e0234 */
[----:B0-----:R-:W-:-:S02]  /*0e40*/  IADD3 R5, P5, PT, R6, R161, RZ ;  /* 0x000000a106057210 */ /* 0x001fc40007fbe0ff */
[----:B------:R-:W-:Y:S01]  /*0e50*/  LOP3.LUT R17, R3, 0x30, RZ, 0xfc, !PT ;  /* 0x0000003003117812 */ /* 0x000fe200078efcff */
[C---:B------:R-:W-:Y:S01]  /*0e60*/  IMAD R24, R105.reuse, 0x4, R80 ;  /* 0x0000000469187824 */ /* 0x040fe200078e0250 */
[-C--:B------:R-:W-:Y:S02]  /*0e70*/  LEA.HI.X.SX32 R6, R6, R162.reuse, 0x1, P5 ;  /* 0x000000a206067211 */ /* 0x080fe400028f0eff */
[----:B------:R-:W-:Y:S01]  /*0e80*/  PRMT R185, RZ, 0x7610, R185 ;  /* 0x00007610ffb97816 */ /* 0x000fe200000000b9 */
[----:B------:R-:W-:Y:S01]  /*0e90*/  IMAD R54, R105, 0x2, R24 ;  /* 0x0000000269367824 */ /* 0x000fe200078e0218 */
[C---:B------:R-:W-:Y:S01]  /*0ea0*/  IADD3 R7, P5, PT, R8.reuse, R161, RZ ;  /* 0x000000a108077210 */ /* 0x040fe20007fbe0ff */
[----:B------:R-:W-:Y:S01]  /*0eb0*/  @P4 IMAD.MOV.U32 R10, RZ, RZ, R5 ;  /* 0x000000ffff0a4224 */ /* 0x000fe200078e0005 */
[----:B------:R-:W-:Y:S01]  /*0ec0*/  LOP3.LUT R13, R3, 0x28, RZ, 0xfc, !PT ;  /* 0x00000028030d7812 */ /* 0x000fe200078efcff */
[C---:B------:R-:W-:Y:S01]  /*0ed0*/  IMAD R102, R105.reuse, 0x2, R54 ;  /* 0x0000000269667824 */ /* 0x040fe200078e0236 */
[----:B------:R-:W-:Y:S01]  /*0ee0*/  LEA.HI.X.SX32 R8, R8, R162, 0x1, P5 ;  /* 0x000000a208087211 */ /* 0x000fe200028f0eff */
[----:B------:R-:W-:Y:S01]  /*0ef0*/  @P4 IMAD.MOV.U32 R11, RZ, RZ, R6 ;  /* 0x000000ffff0b4224 */ /* 0x000fe200078e0006 */
[----:B------:R-:W-:Y:S01]  /*0f00*/  PRMT R186, RZ, 0x7610, R186 ;  /* 0x00007610ffba7816 */ /* 0x000fe200000000ba */
[----:B------:R-:W0:Y:S02]  /*0f10*/  FENCE.VIEW.ASYNC.S ;  /* 0x00000000000073c6 */ /* 0x000e240000000000 */
[----:B0-----:R0:W1:Y:S02]  /*0f20*/  @!UP3 SYNCS.EXCH.64 URZ, [UR6], UR4 ;  /* 0x0000000406ffb5b2 */ /* 0x0010640008000100 */
[----:B-1----:R-:W-:Y:S01]  /*0f30*/  BAR.SYNC.DEFER_BLOCKING 0x0 ;  /* 0x0000000000007b1d */ /* 0x002fe20000010000 */
[----:B------:R-:W-:-:S04]  /*0f40*/  IMAD R111, R105, 0x2, R102 ;  /* 0x00000002696f7824 */ /* 0x000fc800078e0266 */
[C---:B------:R-:W-:Y:S01]  /*0f50*/  IMAD R26, R105.reuse, 0x2, R111 ;  /* 0x00000002691a7824 */ /* 0x040fe200078e026f */
[----:B------:R-:W-:Y:S02]  /*0f60*/  PRMT R174, RZ, 0x7610, R174 ;  /* 0x00007610ffae7816 */ /* 0x000fe400000000ae */
[----:B------:R-:W-:Y:S01]  /*0f70*/  PRMT R249, RZ, 0x7610, R249 ;  /* 0x00007610fff97816 */ /* 0x000fe200000000f9 */
[----:B------:R-:W-:Y:S01]  /*0f80*/  IMAD R56, R105, 0x2, R26 ;  /* 0x0000000269387824 */ /* 0x000fe200078e021a */
[----:B------:R-:W-:Y:S02]  /*0f90*/  LOP3.LUT R21, R3, 0x48, RZ, 0xfc, !PT ;  /* 0x0000004803157812 */ /* 0x000fe400078efcff */
[----:B------:R-:W-:Y:S01]  /*0fa0*/  PRMT R248, RZ, 0x7610, R248 ;  /* 0x00007610fff87816 */ /* 0x000fe200000000f8 */
[C---:B------:R-:W-:Y:S01]  /*0fb0*/  IMAD R88, R105.reuse, 0x2, R56 ;  /* 0x0000000269587824 */ /* 0x040fe200078e0238 */
[----:B------:R-:W-:Y:S01]  /*0fc0*/  PRMT R247, RZ, 0x7610, R247 ;  /* 0x00007610fff77816 */ /* 0x000fe200000000f7 */
[----:B------:R-:W-:Y:S01]  /*0fd0*/  @P1 IMAD.MOV.U32 R14, RZ, RZ, R7 ;  /* 0x000000ffff0e1224 */ /* 0x000fe200078e0007 */
[----:B------:R-:W-:Y:S01]  /*0fe0*/  PRMT R246, RZ, 0x7610, R246 ;  /* 0x00007610fff67816 */ /* 0x000fe200000000f6 */
[----:B------:R-:W-:Y:S01]  /*0ff0*/  IMAD R28, R105, 0x4, R88 ;  /* 0x00000004691c7824 */ /* 0x000fe200078e0258 */
[----:B------:R-:W-:Y:S01]  /*1000*/  LOP3.LUT R25, R3, 0x58, RZ, 0xfc, !PT ;  /* 0x0000005803197812 */ /* 0x000fe200078efcff */
[----:B------:R-:W-:Y:S01]  /*1010*/  @P1 IMAD.MOV.U32 R15, RZ, RZ, R8 ;  /* 0x000000ffff0f1224 */ /* 0x000fe200078e0008 */
[----:B------:R-:W-:Y:S01]  /*1020*/  IADD3 R9, P5, PT, R16, R161, RZ ;  /* 0x000000a110097210 */ /* 0x000fe20007fbe0ff */
[----:B------:R-:W-:Y:S01]  /*1030*/  IMAD R58, R105, 0x2, R28 ;  /* 0x00000002693a7824 */ /* 0x000fe200078e021c */
[----:B------:R-:W-:-:S02]  /*1040*/  LOP3.LUT R27, R3, 0x68, RZ, 0xfc, !PT ;  /* 0x00000068031b7812 */ /* 0x000fc400078efcff */
[----:B------:R-:W-:Y:S01]  /*1050*/  PRMT R245, RZ, 0x7610, R245 ;  /* 0x00007610fff57816 */ /* 0x000fe200000000f5 */
[----:B------:R1:W2:Y:S01]  /*1060*/  @P4 LDG.E.U8 R183, desc[UR20][R10.64] ;  /* 0x000000140ab74981 */ /* 0x0002a2000c1e1100 */
[----:B------:R-:W-:Y:S01]  /*1070*/  IMAD R90, R105, 0x2, R58 ;  /* 0x00000002695a7824 */ /* 0x000fe200078e023a */
[----:B------:R-:W-:Y:S02]  /*1080*/  PRMT R244, RZ, 0x7610, R244 ;  /* 0x00007610fff47816 */ /* 0x000fe400000000f4 */
[----:B------:R-:W-:Y:S01]  /*1090*/  PRMT R243, RZ, 0x7610, R243 ;  /* 0x00007610fff37816 */ /* 0x000fe200000000f3 */
[----:B------:R3:W4:Y:S01]  /*10a0*/  @P1 LDG.E.U8 R184, desc[UR20][R14.64] ;  /* 0x000000140eb81981 */ /* 0x000722000c1e1100 */
[----:B------:R-:W-:Y:S02]  /*10b0*/  PLOP3.LUT P1, PT, PT, PT, UP1, 0x80, 0x8 ;  /* 0x000000000008781c */ /* 0x000fe40003f2f018 */
[C---:B------:R-:W-:Y:S02]  /*10c0*/  LOP3.LUT R31, R3.reuse, 0x70, RZ, 0xfc, !PT ;  /* 0x00000070031f7812 */ /* 0x040fe400078efcff */
[----:B------:R-:W-:-:S02]  /*10d0*/  LOP3.LUT R33, R3, 0xa, RZ, 0xfc, !PT ;  /* 0x0000000a03217812 */ /* 0x000fc400078efcff */
[----:B------:R-:W-:Y:S02]  /*10e0*/  PRMT R242, RZ, 0x7610, R242 ;  /* 0x00007610fff27816 */ /* 0x000fe400000000f2 */
[----:B------:R-:W-:Y:S02]  /*10f0*/  PRMT R241, RZ, 0x7610, R241 ;  /* 0x00007610fff17816 */ /* 0x000fe400000000f1 */
[C---:B------:R-:W-:Y:S02]  /*1100*/  LOP3.LUT R36, R3.reuse, 0x12, RZ, 0xfc, !PT ;  /* 0x0000001203247812 */ /* 0x040fe400078efcff */
[----:B------:R-:W-:Y:S02]  /*1110*/  PRMT R240, RZ, 0x7610, R240 ;  /* 0x00007610fff07816 */ /* 0x000fe400000000f0 */
[C---:B------:R-:W-:Y:S02]  /*1120*/  LOP3.LUT R37, R3.reuse, 0x1a, RZ, 0xfc, !PT ;  /* 0x0000001a03257812 */ /* 0x040fe400078efcff */
[----:B------:R-:W-:-:S02]  /*1130*/  LOP3.LUT R40, R3, 0x22, RZ, 0xfc, !PT ;  /* 0x0000002203287812 */ /* 0x000fc400078efcff */
[----:B------:R-:W-:Y:S02]  /*1140*/  PRMT R175, RZ, 0x7610, R175 ;  /* 0x00007610ffaf7816 */ /* 0x000fe400000000af */
[----:B------:R-:W-:Y:S02]  /*1150*/  PRMT R228, RZ, 0x7610, R228 ;  /* 0x00007610ffe47816 */ /* 0x000fe400000000e4 */
[----:B------:R-:W-:Y:S02]  /*1160*/  PRMT R229, RZ, 0x7610, R229 ;  /* 0x00007610ffe57816 */ /* 0x000fe400000000e5 */
[C---:B------:R-:W-:Y:S02]  /*1170*/  LOP3.LUT R47, R3.reuse, 0x2a, RZ, 0xfc, !PT ;  /* 0x0000002a032f7812 */ /* 0x040fe400078efcff */
[----:B------:R-:W-:Y:S02]  /*1180*/  LOP3.LUT R49, R3, 0x32, RZ, 0xfc, !PT ;  /* 0x0000003203317812 */ /* 0x000fe400078efcff */
[----:B------:R-:W-:-:S02]  /*1190*/  PRMT R230, RZ, 0x7610, R230 ;  /* 0x00007610ffe67816 */ /* 0x000fc400000000e6 */
[----:B------:R-:W-:Y:S02]  /*11a0*/  PRMT R231, RZ, 0x7610, R231 ;  /* 0x00007610ffe77816 */ /* 0x000fe400000000e7 */
[----:B------:R-:W-:Y:S02]  /*11b0*/  PRMT R232, RZ, 0x7610, R232 ;  /* 0x00007610ffe87816 */ /* 0x000fe400000000e8 */
[----:B------:R-:W-:Y:S02]  /*11c0*/  PRMT R233, RZ, 0x7610, R233 ;  /* 0x00007610ffe97816 */ /* 0x000fe400000000e9 */
[----:B------:R-:W-:Y:S02]  /*11d0*/  PRMT R234, RZ, 0x7610, R234 ;  /* 0x00007610ffea7816 */ /* 0x000fe400000000ea */
[C---:B------:R-:W-:Y:S02]  /*11e0*/  LOP3.LUT R53, R3.reuse, 0x42, RZ, 0xfc, !PT ;  /* 0x0000004203357812 */ /* 0x040fe400078efcff */
[----:B------:R-:W-:-:S02]  /*11f0*/  LOP3.LUT R55, R3, 0x4a, RZ, 0xfc, !PT ;  /* 0x0000004a03377812 */ /* 0x000fc400078efcff */
[----:B------:R-:W-:Y:S02]  /*1200*/  PRMT R236, RZ, 0x7610, R236 ;  /* 0x00007610ffec7816 */ /* 0x000fe400000000ec */
[----:B------:R-:W-:Y:S02]  /*1210*/  PRMT R235, RZ, 0x7610, R235 ;  /* 0x00007610ffeb7816 */ /* 0x000fe400000000eb */
[C---:B------:R-:W-:Y:S02]  /*1220*/  LOP3.LUT R59, R3.reuse, 0x6a, RZ, 0xfc, !PT ;  /* 0x0000006a033b7812 */ /* 0x040fe400078efcff */
[----:B------:R-:W-:Y:S02]  /*1230*/  PRMT R237, RZ, 0x7610, R237 ;  /* 0x00007610ffed7816 */ /* 0x000fe400000000ed */
[----:B------:R-:W-:Y:S02]  /*1240*/  LOP3.LUT R63, R3, 0x72, RZ, 0xfc, !PT ;  /* 0x00000072033f7812 */ /* 0x000fe400078efcff */
[----:B------:R-:W-:-:S02]  /*1250*/  PRMT R239, RZ, 0x7610, R239 ;  /* 0x00007610ffef7816 */ /* 0x000fc400000000ef */
[----:B------:R-:W-:Y:S02]  /*1260*/  PRMT R238, RZ, 0x7610, R238 ;  /* 0x00007610ffee7816 */ /* 0x000fe400000000ee */
[----:B------:R-:W-:Y:S02]  /*1270*/  PRMT R176, RZ, 0x7610, R176 ;  /* 0x00007610ffb07816 */ /* 0x000fe400000000b0 */
[C---:B------:R-:W-:Y:S02]  /*1280*/  LOP3.LUT R68, R3.reuse, 0xc, RZ, 0xfc, !PT ;  /* 0x0000000c03447812 */ /* 0x040fe400078efcff */
[----:B------:R-:W-:Y:S02]  /*1290*/  PRMT R202, RZ, 0x7610, R202 ;  /* 0x00007610ffca7816 */ /* 0x000fe400000000ca */
[----:B------:R-:W-:Y:S02]  /*12a0*/  PRMT R203, RZ, 0x7610, R203 ;  /* 0x00007610ffcb7816 */ /* 0x000fe400000000cb */
[----:B------:R-:W-:-:S02]  /*12b0*/  LOP3.LUT R69, R3, 0x14, RZ, 0xfc, !PT ;  /* 0x0000001403457812 */ /* 0x000fc400078efcff */
[C---:B------:R-:W-:Y:S02]  /*12c0*/  LOP3.LUT R71, R3.reuse, 0x1c, RZ, 0xfc, !PT ;  /* 0x0000001c03477812 */ /* 0x040fe400078efcff */
[----:B------:R-:W-:Y:S02]  /*12d0*/  LOP3.LUT R75, R3, 0x24, RZ, 0xfc, !PT ;  /* 0x00000024034b7812 */ /* 0x000fe400078efcff */
[----:B------:R-:W-:Y:S02]  /*12e0*/  PRMT R204, RZ, 0x7610, R204 ;  /* 0x00007610ffcc7816 */ /* 0x000fe400000000cc */
[----:B------:R-:W-:Y:S02]  /*12f0*/  PRMT R205, RZ, 0x7610, R205 ;  /* 0x00007610ffcd7816 */ /* 0x000fe400000000cd */
[----:B------:R-:W-:Y:S02]  /*1300*/  PRMT R206, RZ, 0x7610, R206 ;  /* 0x00007610ffce7816 */ /* 0x000fe400000000ce */
[----:B------:R-:W-:-:S02]  /*1310*/  PRMT R207, RZ, 0x7610, R207 ;  /* 0x00007610ffcf7816 */ /* 0x000fc400000000cf */
[C---:B------:R-:W-:Y:S02]  /*1320*/  LOP3.LUT R81, R3.reuse, 0x3c, RZ, 0xfc, !PT ;  /* 0x0000003c03517812 */ /* 0x040fe400078efcff */
[----:B------:R-:W-:Y:S02]  /*1330*/  PRMT R209, RZ, 0x7610, R209 ;  /* 0x00007610ffd17816 */ /* 0x000fe400000000d1 */
[----:B------:R-:W-:Y:S02]  /*1340*/  PRMT R208, RZ, 0x7610, R208 ;  /* 0x00007610ffd07816 */ /* 0x000fe400000000d0 */
[----:B------:R-:W-:Y:S02]  /*1350*/  IABS R159, R125 ;  /* 0x0000007d009f7213 */ /* 0x000fe40000000000 */
[----:B------:R-:W-:Y:S02]  /*1360*/  PRMT R212, RZ, 0x7610, R212 ;  /* 0x00007610ffd47816 */ /* 0x000fe400000000d4 */
[----:B------:R-:W-:-:S02]  /*1370*/  LOP3.LUT R89, R3, 0x4c, RZ, 0xfc, !PT ;  /* 0x0000004c03597812 */ /* 0x000fc400078efcff */
[----:B------:R-:W-:Y:S02]  /*1380*/  PRMT R210, RZ, 0x7610, R210 ;  /* 0x00007610ffd27816 */ /* 0x000fe400000000d2 */
[----:B------:R-:W-:Y:S02]  /*1390*/  PRMT R211, RZ, 0x7610, R211 ;  /* 0x00007610ffd37816 */ /* 0x000fe400000000d3 */
[C---:B------:R-:W-:Y:S02]  /*13a0*/  LOP3.LUT R91, R3.reuse, 0x64, RZ, 0xfc, !PT ;  /* 0x00000064035b7812 */ /* 0x040fe400078efcff */
[C---:B------:R-:W-:Y:S02]  /*13b0*/  LOP3.LUT R99, R3.reuse, 0x54, RZ, 0xfc, !PT ;  /* 0x0000005403637812 */ /* 0x040fe400078efcff */
[----:B------:R-:W-:Y:S02]  /*13c0*/  LOP3.LUT R97, R3, 0x5c, RZ, 0xfc, !PT ;  /* 0x0000005c03617812 */ /* 0x000fe400078efcff */
[----:B------:R-:W-:-:S02]  /*13d0*/  PRMT R215, RZ, 0x7610, R215 ;  /* 0x00007610ffd77816 */ /* 0x000fc400000000d7 */
[----:B------:R-:W-:Y:S02]  /*13e0*/  PRMT R216, RZ, 0x7610, R216 ;  /* 0x00007610ffd87816 */ /* 0x000fe400000000d8 */
[----:B------:R-:W-:Y:S02]  /*13f0*/  PRMT R213, RZ, 0x7610, R213 ;  /* 0x00007610ffd57816 */ /* 0x000fe400000000d5 */
[----:B------:R-:W-:Y:S02]  /*1400*/  PRMT R214, RZ, 0x7610, R214 ;  /* 0x00007610ffd67816 */ /* 0x000fe400000000d6 */
[----:B------:R-:W-:Y:S02]  /*1410*/  PRMT R177, RZ, 0x7610, R177 ;  /* 0x00007610ffb17816 */ /* 0x000fe400000000b1 */
[----:B------:R-:W-:Y:S02]  /*1420*/  LOP3.LUT R101, R3, 0x74, RZ, 0xfc, !PT ;  /* 0x0000007403657812 */ /* 0x000fe400078efcff */
[----:B------:R-:W-:Y:S01]  /*1430*/  PRMT R187, RZ, 0x7610, R187 ;  /* 0x00007610ffbb7816 */ /* 0x000fe200000000bb */
[----:B------:R-:W-:Y:S01]  /*1440*/  IMAD.SHL.U32 R12, R12, 0x10, RZ ;  /* 0x000000100c0c7824 */ /* 0x000fe200078e00ff */
[----:B-1----:R-:W-:Y:S01]  /*1450*/  LEA.HI.X.SX32 R10, R16, R162, 0x1, P5 ;  /* 0x000000a2100a7211 */ /* 0x002fe200028f0eff */
[----:B------:R-:W-:Y:S01]  /*1460*/  @P3 IMAD.MOV.U32 R16, RZ, RZ, R9 ;  /* 0x000000ffff103224 */ /* 0x000fe200078e0009 */
[----:B------:R-:W-:Y:S01]  /*1470*/  ISETP.LT.AND P1, PT, R17, UR7, P1 ;  /* 0x0000000711007c0c */ /* 0x000fe20008f21270 */
[C---:B------:R-:W-:Y:S01]  /*1480*/  IMAD R112, R105.reuse, 0x2, R90 ;  /* 0x0000000269707824 */ /* 0x040fe200078e025a */
[----:B------:R-:W-:Y:S01]  /*1490*/  PLOP3.LUT P4, PT, PT, PT, UP1, 0x80, 0x8 ;  /* 0x000000000008781c */ /* 0x000fe20003f8f018 */
[----:B------:R-:W-:Y:S01]  /*14a0*/  @P3 IMAD.MOV.U32 R17, RZ, RZ, R10 ;  /* 0x000000ffff113224 */ /* 0x000fe200078e000a */
[----:B------:R-:W-:Y:S01]  /*14b0*/  IADD3 R11, P5, PT, R18, R161, RZ ;  /* 0x000000a1120b7210 */ /* 0x000fe20007fbe0ff */
[----:B------:R-:W-:Y:S01]  /*14c0*/  IMAD R30, R105, 0x2, R112 ;  /* 0x00000002691e7824 */ /* 0x000fe200078e0270 */
[----:B------:R-:W-:Y:S01]  /*14d0*/  ISETP.LT.AND P4, PT, R13, UR7, P4 ;  /* 0x000000070d007c0c */ /* 0x000fe2000a781270 */
[----:B------:R-:W1:Y:S01]  /*14e0*/  LDCU UR12, c[0x0][0x3b0] ;  /* 0x00007600ff0c77ac */ /* 0x000e620008000800 */
[----:B------:R5:W2:Y:S01]  /*14f0*/  @P3 LDG.E.U8 R185, desc[UR20][R16.64] ;  /* 0x0000001410b93981 */ /* 0x000aa2000c1e1100 */
[----:B---3--:R-:W-:-:S02]  /*1500*/  LOP3.LUT R15, R3, 0x38, RZ, 0xfc, !PT ;  /* 0x00000038030f7812 */ /* 0x008fc400078efcff */
[----:B------:R-:W-:Y:S02]  /*1510*/  PLOP3.LUT P3, PT, PT, PT, UP1, 0x80, 0x8 ;  /* 0x000000000008781c */ /* 0x000fe40003f6f018 */
[-C--:B------:R-:W-:Y:S01]  /*1520*/  LEA.HI.X.SX32 R13, R18, R162.reuse, 0x1, P5 ;  /* 0x000000a2120d7211 */ /* 0x080fe200028f0eff */
[----:B------:R-:W-:Y:S01]  /*1530*/  IMAD R60, R105, 0x2, R30 ;  /* 0x00000002693c7824 */ /* 0x000fe200078e021e */
[CC--:B------:R-:W-:Y:S01]  /*1540*/  IADD3 R14, P5, PT, R20.reuse, R161.reuse, RZ ;  /* 0x000000a1140e7210 */ /* 0x0c0fe20007fbe0ff */
[----:B------:R-:W-:Y:S01]  /*1550*/  @P0 IMAD.MOV.U32 R18, RZ, RZ, R11 ;  /* 0x000000ffff120224 */ /* 0x000fe200078e000b */
[----:B------:R-:W-:Y:S01]  /*1560*/  ISETP.LT.AND P3, PT, R15, UR7, P3 ;  /* 0x000000070f007c0c */ /* 0x000fe20009f61270 */
[----:B------:R-:W-:Y:S01]  /*1570*/  @P0 IMAD.MOV.U32 R19, RZ, RZ, R13 ;  /* 0x000000ffff130224 */ /* 0x000fe200078e000d */
[----:B------:R-:W-:Y:S01]  /*1580*/  LEA.HI.X.SX32 R15, R20, R162, 0x1, P5 ;  /* 0x000000a2140f7211 */ /* 0x000fe200028f0eff */
[----:B------:R-:W-:Y:S01]  /*1590*/  IMAD R92, R105, 0x2, R60 ;  /* 0x00000002695c7824 */ /* 0x000fe200078e023c */
[----:B-----5:R-:W-:-:S02]  /*15a0*/  IADD3 R16, P5, PT, R22, R161, RZ ;  /* 0x000000a116107210 */ /* 0x020fc40007fbe0ff */
[----:B------:R3:W5:Y:S01]  /*15b0*/  @P0 LDG.E.U8 R186, desc[UR20][R18.64] ;  /* 0x0000001412ba0981 */ /* 0x000762000c1e1100 */
[----:B------:R-:W-:Y:S01]  /*15c0*/  IMAD R32, R105, 0x4, R92 ;  /* 0x0000000469207824 */ /* 0x000fe200078e025c */
[----:B------:R-:W-:Y:S02]  /*15d0*/  LEA.HI.X.SX32 R17, R22, R162, 0x1, P5 ;  /* 0x000000a216117211 */ /* 0x000fe400028f0eff */
[----:B------:R-:W2:Y:S01]  /*15e0*/  @P2 LDG.E.U8 R174, desc[UR20][R14.64] ;  /* 0x000000140eae2981 */ /* 0x000ea2000c1e1100 */
[----:B------:R-:W-:Y:S02]  /*15f0*/  PLOP3.LUT P0, PT, PT, PT, UP1, 0x80, 0x8 ;  /* 0x000000000008781c */ /* 0x000fe40003f0f018 */
[----:B------:R-:W-:Y:S01]  /*1600*/  LOP3.LUT R20, R3, 0x40, RZ, 0xfc, !PT ;  /* 0x0000004003147812 */ /* 0x000fe200078efcff */
[----:B------:R-:W-:Y:S01]  /*1610*/  IMAD R62, R105, 0x2, R32 ;  /* 0x00000002693e7824 */ /* 0x000fe200078e0220 */
[----:B------:R-:W-:Y:S01]  /*1620*/  PLOP3.LUT P2, PT, PT, PT, UP1, 0x80, 0x8 ;  /* 0x000000000008781c */ /* 0x000fe20003f4f018 */
[----:B------:R-:W2:Y:S01]  /*1630*/  @P4 LDG.E.U8 R249, desc[UR20][R16.64] ;  /* 0x0000001410f94981 */ /* 0x000ea2000c1e1100 */
[----:B---3--:R-:W-:-:S02]  /*1640*/  IADD3 R18, P5, PT, R24, R161, RZ ;  /* 0x000000a118127210 */ /* 0x008fc40007fbe0ff */
[----:B------:R-:W-:Y:S02]  /*1650*/  ISETP.LT.AND P0, PT, R21, UR7, P0 ;  /* 0x0000000715007c0c */ /* 0x000fe40008701270 */
[----:B------:R-:W-:Y:S02]  /*1660*/  ISETP.LT.AND P2, PT, R20, UR7, P2 ;  /* 0x0000000714007c0c */ /* 0x000fe40009741270 */
[----:B------:R-:W-:Y:S02]  /*1670*/  LOP3.LUT R21, R3, 0x50, RZ, 0xfc, !PT ;  /* 0x0000005003157812 */ /* 0x000fe400078efcff */
[----:B------:R-:W-:Y:S02]  /*1680*/  PLOP3.LUT P4, PT, PT, PT, UP1, 0x80, 0x8 ;  /* 0x000000000008781c */ /* 0x000fe40003f8f018 */
[----:B------:R-:W-:Y:S01]  /*1690*/  LEA.HI.X.SX32 R19, R24, R162, 0x1, P5 ;  /* 0x000000a218137211 */ /* 0x000fe200028f0eff */
[----:B------:R-:W-:Y:S01]  /*16a0*/  IMAD R94, R105, 0x2, R62 ;  /* 0x00000002695e7824 */ /* 0x000fe200078e023e */
[----:B------:R-:W-:-:S02]  /*16b0*/  IADD3 R20, P5, PT, R26, R161, RZ ;  /* 0x000000a11a147210 */ /* 0x000fc40007fbe0ff */
[----:B------:R-:W-:Y:S01]  /*16c0*/  ISETP.LT.AND P4, PT, R21, UR7, P4 ;  /* 0x0000000715007c0c */ /* 0x000fe2000a781270 */
[----:B------:R-:W3:Y:S01]  /*16d0*/  @P1 LDG.E.U8 R248, desc[UR20][R18.64] ;  /* 0x0000001412f81981 */ /* 0x000ee2000c1e1100 */
[-C--:B------:R-:W-:Y:S01]  /*16e0*/  LEA.HI.X.SX32 R21, R26, R162.reuse, 0x1, P5 ;  /* 0x000000a21a157211 */ /* 0x080fe200028f0eff */
[----:B------:R-:W-:Y:S01]  /*16f0*/  IMAD R117, R105, 0x2, R94 ;  /* 0x0000000269757824 */ /* 0x000fe200078e025e */
[C---:B------:R-:W-:Y:S02]  /*1700*/  IADD3 R22, P5, PT, R28.reuse, R161, RZ ;  /* 0x000000a11c167210 */ /* 0x040fe40007fbe0ff */
[----:B------:R-:W-:Y:S01]  /*1710*/  LOP3.LUT R24, R3, 0x60, RZ, 0xfc, !PT ;  /* 0x0000006003187812 */ /* 0x000fe200078efcff */
[----:B------:R-:W2:Y:S01]  /*1720*/  @P3 LDG.E.U8 R247, desc[UR20][R20.64] ;  /* 0x0000001414f73981 */ /* 0x000ea2000c1e1100 */
[----:B------:R-:W-:Y:S01]  /*1730*/  PLOP3.LUT P1, PT, PT, PT, UP1, 0x80, 0x8 ;  /* 0x000000000008781c */ /* 0x000fe20003f2f018 */
[----:B------:R-:W-:Y:S01]  /*1740*/  IMAD R34, R105, 0x2, R117 ;  /* 0x0000000269227824 */ /* 0x000fe200078e0275 */
[----:B------:R-:W-:-:S02]  /*1750*/  LEA.HI.X.SX32 R23, R28, R162, 0x1, P5 ;  /* 0x000000a21c177211 */ /* 0x000fc400028f0eff */
[----:B------:R-:W-:Y:S02]  /*1760*/  PLOP3.LUT P3, PT, PT, PT, UP1, 0x80, 0x8 ;  /* 0x000000000008781c */ /* 0x000fe40003f6f018 */
[----:B------:R-:W-:Y:S01]  /*1770*/  ISETP.LT.AND P1, PT, R24, UR7, P1 ;  /* 0x0000000718007c0c */ /* 0x000fe20008f21270 */
[----:B------:R-:W-:Y:S01]  /*1780*/  IMAD R66, R105, 0x2, R34 ;  /* 0x0000000269427824 */ /* 0x000fe200078e0222 */
[CC--:B------:R-:W-:Y:S01]  /*1790*/  IADD3 R24, P5, PT, R30.reuse, R161.reuse, RZ ;  /* 0x000000a11e187210 */ /* 0x0c0fe20007fbe0ff */
[----:B------:R-:W2:Y:S01]  /*17a0*/  @P2 LDG.E.U8 R246, desc[UR20][R22.64] ;  /* 0x0000001416f62981 */ /* 0x000ea2000c1e1100 */
[----:B------:R-:W-:Y:S02]  /*17b0*/  ISETP.LT.AND P3, PT, R25, UR7, P3 ;  /* 0x0000000719007c0c */ /* 0x000fe40009f61270 */
[----:B------:R-:W-:Y:S02]  /*17c0*/  PLOP3.LUT P2, PT, PT, PT, UP1, 0x80, 0x8 ;  /* 0x000000000008781c */ /* 0x000fe40003f4f018 */
[----:B------:R-:W-:Y:S01]  /*17d0*/  LEA.HI.X.SX32 R25, R30, R162, 0x1, P5 ;  /* 0x000000a21e197211 */ /* 0x000fe200028f0eff */
[----:B------:R-:W-:Y:S01]  /*17e0*/  IMAD R96, R105, 0x2, R66 ;  /* 0x0000000269607824 */ /* 0x000fe200078e0242 */
[----:B------:R-:W-:-:S02]  /*17f0*/  IADD3 R26, P5, PT, R32, R161, RZ ;  /* 0x000000a1201a7210 */ /* 0x000fc40007fbe0ff */
[----:B------:R-:W-:Y:S01]  /*1800*/  ISETP.LT.AND P2, PT, R27, UR7, P2 ;  /* 0x000000071b007c0c */ /* 0x000fe20009741270 */
[----:B------:R-:W2:Y:S01]  /*1810*/  @P0 LDG.E.U8 R245, desc[UR20][R24.64] ;  /* 0x0000001418f50981 */ /* 0x000ea2000c1e1100 */
[----:B------:R-:W-:Y:S01]  /*1820*/  LEA.HI.X.SX32 R27, R32, R162, 0x1, P5 ;  /* 0x000000a2201b7211 */ /* 0x000fe200028f0eff */
[----:B------:R-:W-:-:S04]  /*1830*/  IMAD R32, R105, 0x4, R96 ;  /* 0x0000000469207824 */ /* 0x000fc800078e0260 */
[C---:B------:R-:W-:Y:S01]  /*1840*/  IMAD R72, R105.reuse, 0x2, R32 ;  /* 0x0000000269487824 */ /* 0x040fe200078e0220 */
[C---:B------:R-:W-:Y:S01]  /*1850*/  IADD3 R28, P5, PT, R34.reuse, R161, RZ ;  /* 0x000000a1221c7210 */ /* 0x040fe20007fbe0ff */
[----:B------:R-:W2:Y:S02]  /*1860*/  @P4 LDG.E.U8 R244, desc[UR20][R26.64] ;  /* 0x000000141af44981 */ /* 0x000ea4000c1e1100 */
[----:B------:R-:W-:Y:S01]  /*1870*/  IMAD R98, R105, 0x2, R72 ;  /* 0x0000000269627824 */ /* 0x000fe200078e0248 */
[----:B------:R-:W-:-:S03]  /*1880*/  LEA.HI.X.SX32 R29, R34, R162, 0x1, P5 ;  /* 0x000000a2221d7211 */ /* 0x000fc600028f0eff */
[----:B------:R-:W-:Y:S01]  /*1890*/  IMAD R116, R105, 0x2, R98 ;  /* 0x0000000269747824 */ /* 0x000fe200078e0262 */
[----:B------:R-:W-:Y:S01]  /*18a0*/  LOP3.LUT R30, R3, 0x2, RZ, 0xfc, !PT ;  /* 0x00000002031e7812 */ /* 0x000fe200078efcff */
[----:B------:R-:W2:Y:S02]  /*18b0*/  @P3 LDG.E.U8 R243, desc[UR20][R28.64] ;  /* 0x000000141cf33981 */ /* 0x000ea4000c1e1100 */
[----:B------:R-:W-:Y:S01]  /*18c0*/  IMAD R34, R105, 0x2, R116 ;  /* 0x0000000269227824 */ /* 0x000fe200078e0274 */
[----:B------:R-:W-:-:S03]  /*18d0*/  PLOP3.LUT P0, PT, PT, PT, UP1, 0x80, 0x8 ;  /* 0x000000000008781c */ /* 0x000fc60003f0f018 */
[C---:B------:R-:W-:Y:S01]  /*18e0*/  IMAD R76, R105.reuse, 0x2, R34 ;  /* 0x00000002694c7824 */ /* 0x040fe200078e0222 */
[----:B------:R-:W-:Y:S02]  /*18f0*/  PLOP3.LUT P4, PT, PT, PT, UP1, 0x80, 0x8 ;  /* 0x000000000008781c */ /* 0x000fe40003f8f018 */
[----:B------:R-:W-:Y:S01]  /*1900*/  ISETP.LT.AND P0, PT, R30, UR7, P0 ;  /* 0x000000071e007c0c */ /* 0x000fe20008701270 */
[----:B------:R-:W-:Y:S01]  /*1910*/  IMAD R100, R105, 0x2, R76 ;  /* 0x0000000269647824 */ /* 0x000fe200078e024c */
[C---:B------:R-:W-:Y:S02]  /*1920*/  IADD3 R30, P5, PT, R32.reuse, R161, RZ ;  /* 0x000000a1201e7210 */ /* 0x040fe40007fbe0ff */
[----:B------:R-:W-:Y:S01]  /*1930*/  ISETP.LT.AND P4, PT, R31, UR7, P4 ;  /* 0x000000071f007c0c */ /* 0x000fe2000a781270 */
[----:B------:R-:W-:Y:S01]  /*1940*/  IMAD R64, R105, 0x4, R100 ;  /* 0x0000000469407824 */ /* 0x000fe200078e0264 */
[----:B------:R-:W-:Y:S02]  /*1950*/  PLOP3.LUT P3, PT, PT, PT, UP1, 0x80, 0x8 ;  /* 0x000000000008781c */ /* 0x000fe40003f6f018 */
[----:B------:R-:W-:-:S02]  /*1960*/  LEA.HI.X.SX32 R31, R32, R162, 0x1, P5 ;  /* 0x000000a2201f7211 */ /* 0x000fc400028f0eff */
[CC--:B------:R-:W-:Y:S02]  /*1970*/  IADD3 R32, P5, PT, R34.reuse, R161.reuse, RZ ;  /* 0x000000a122207210 */ /* 0x0c0fe40007fbe0ff */
[----:B------:R-:W-:Y:S01]  /*1980*/  ISETP.LT.AND P3, PT, R33, UR7, P3 ;  /* 0x0000000721007c0c */ /* 0x000fe20009f61270 */
[----:B------:R-:W2:Y:S01]  /*1990*/  @P1 LDG.E.U8 R242, desc[UR20][R30.64] ;  /* 0x000000141ef21981 */ /* 0x000ea2000c1e1100 */
[-C--:B------:R-:W-:Y:S02]  /*19a0*/  LEA.HI.X.SX32 R33, R34, R162.reuse, 0x1, P5 ;  /* 0x000000a222217211 */ /* 0x080fe400028f0eff */
[C---:B------:R-:W-:Y:S02]  /*19b0*/  IADD3 R34, P5, PT, R64.reuse, R161, RZ ;  /* 0x000000a140227210 */ /* 0x040fe40007fbe0ff */
[----:B------:R-:W-:Y:S01]  /*19c0*/  PLOP3.LUT P1, PT, PT, PT, UP1, 0x80, 0x8 ;  /* 0x000000000008781c */ /* 0x000fe20003f2f018 */
[----:B------:R-:W2:Y:S01]  /*19d0*/  @P2 LDG.E.U8 R241, desc[UR20][R32.64] ;  /* 0x0000001420f12981 */ /* 0x000ea2000c1e1100 */
[----:B------:R-:W-:-:S02]  /*19e0*/  LEA.HI.X.SX32 R35, R64, R162, 0x1, P5 ;  /* 0x000000a240237211 */ /* 0x000fc400028f0eff */
[----:B------:R-:W-:Y:S02]  /*19f0*/  PLOP3.LUT P2, PT, PT, PT, UP1, 0x80, 0x8 ;  /* 0x000000000008781c */ /* 0x000fe40003f4f018 */
[----:B------:R-:W-:Y:S01]  /*1a00*/  ISETP.LT.AND P1, PT, R36, UR7, P1 ;  /* 0x0000000724007c0c */ /* 0x000fe20008f21270 */
[----:B------:R-:W2:Y:S01]  /*1a10*/  @P4 LDG.E.U8 R240, desc[UR20][R34.64] ;  /* 0x0000001422f04981 */ /* 0x000ea2000c1e1100 */
[-C--:B------:R-:W-:Y:S02]  /*1a20*/  IADD3 R36, P5, PT, R38, R161.reuse, RZ ;  /* 0x000000a126247210 */ /* 0x080fe40007fbe0ff */
[----:B------:R-:W-:Y:S02]  /*1a30*/  ISETP.LT.AND P2, PT, R37, UR7, P2 ;  /* 0x0000000725007c0c */ /* 0x000fe40009741270 */
[----:B------:R-:W-:Y:S02]  /*1a40*/  IADD3 R37, P4, PT, R42, R161, RZ ;  /* 0x000000a12a257210 */ /* 0x000fe40007f9e0ff */
[----:B------:R-:W-:-:S02]  /*1a50*/  LEA.HI.X.SX32 R38, R38, R162, 0x1, P5 ;  /* 0x000000a226267211 */ /* 0x000fc400028f0eff */
[----:B------:R-:W-:Y:S02]  /*1a60*/  PLOP3.LUT P5, PT, PT, PT, UP1, 0x80, 0x8 ;  /* 0x000000000008781c */ /* 0x000fe40003faf018 */
[-C--:B------:R-:W-:Y:S01]  /*1a70*/  LEA.HI.X.SX32 R39, R42, R162.reuse, 0x1, P4 ;  /* 0x000000a22a277211 */ /* 0x080fe200020f0eff */
[----:B------:R-:W-:Y:S01]  /*1a80*/  @P0 IMAD.MOV.U32 R42, RZ, RZ, R36 ;  /* 0x000000ffff2a0224 */ /* 0x000fe200078e0024 */
[----:B------:R-:W-:Y:S01]  /*1a90*/  ISETP.LT.AND P4, PT, R40, UR7, P5 ;  /* 0x0000000728007c0c */ /* 0x000fe2000af81270 */
[----:B------:R-:W-:Y:S01]  /*1aa0*/  @P0 IMAD.MOV.U32 R43, RZ, RZ, R38 ;  /* 0x000000ffff2b0224 */ /* 0x000fe200078e0026 */
[C---:B------:R-:W-:Y:S01]  /*1ab0*/  IADD3 R40, P5, PT, R46.reuse, R161, RZ ;  /* 0x000000a12e287210 */ /* 0x040fe20007fbe0ff */
[----:B------:R-:W-:Y:S02]  /*1ac0*/  @P3 IMAD.MOV.U32 R44, RZ, RZ, R37 ;  /* 0x000000ffff2c3224 */ /* 0x000fe400078e0025 */
[----:B------:R-:W-:Y:S01]  /*1ad0*/  @P3 IMAD.MOV.U32 R45, RZ, RZ, R39 ;  /* 0x000000ffff2d3224 */ /* 0x000fe200078e0027 */
[----:B------:R-:W-:Y:S01]  /*1ae0*/  LEA.HI.X.SX32 R41, R46, R162, 0x1, P5 ;  /* 0x000000a22e297211 */ /* 0x000fe200028f0eff */
[----:B------:R0:W2:Y:S04]  /*1af0*/  @P0 LDG.E.U8 R175, desc[UR20][R42.64] ;  /* 0x000000142aaf0981 */ /* 0x0000a8000c1e1100 */
[----:B------:R1:W2:Y:S01]  /*1b00*/  @P3 LDG.E.U8 R228, desc[UR20][R44.64] ;  /* 0x000000142ce43981 */ /* 0x0002a2000c1e1100 */
[----:B------:R-:W-:-:S03]  /*1b10*/  PLOP3.LUT P3, PT, PT, PT, UP1, 0x80, 0x8 ;  /* 0x000000000008781c */ /* 0x000fc60003f6f018 */
[----:B------:R-:W2:Y:S01]  /*1b20*/  @P1 LDG.E.U8 R229, desc[UR20][R40.64] ;  /* 0x0000001428e51981 */ /* 0x000ea2000c1e1100 */
[-C--:B0-----:R-:W-:Y:S02]  /*1b30*/  IADD3 R42, P5, PT, R48, R161.reuse, RZ ;  /* 0x000000a1302a7210 */ /* 0x081fe40007fbe0ff */
[----:B------:R-:W-:Y:S02]  /*1b40*/  IADD3 R43, P1, PT, R50, R161, RZ ;  /* 0x000000a1322b7210 */ /* 0x000fe40007f3e0ff */
[----:B-1----:R-:W-:Y:S02]  /*1b50*/  LEA.HI.X.SX32 R44, R48, R162, 0x1, P5 ;  /* 0x000000a2302c7211 */ /* 0x002fe400028f0eff */
[----:B------:R-:W-:Y:S02]  /*1b60*/  PLOP3.LUT P0, PT, PT, PT, UP1, 0x80, 0x8 ;  /* 0x000000000008781c */ /* 0x000fe40003f0f018 */
[----:B------:R-:W-:Y:S02]  /*1b70*/  LOP3.LUT R46, R3, 0x3a, RZ, 0xfc, !PT ;  /* 0x0000003a032e7812 */ /* 0x000fe400078efcff */
[----:B------:R-:W-:-:S02]  /*1b80*/  PLOP3.LUT P5, PT, PT, PT, UP1, 0x80, 0x8 ;  /* 0x000000000008781c */ /* 0x000fc40003faf018 */
[----:B------:R-:W-:Y:S02]  /*1b90*/  ISETP.LT.AND P3, PT, R47, UR7, P3 ;  /* 0x000000072f007c0c */ /* 0x000fe40009f61270 */
[-C--:B------:R-:W-:Y:S01]  /*1ba0*/  LEA.HI.X.SX32 R45, R50, R162.reuse, 0x1, P1 ;  /* 0x000000a2322d7211 */ /* 0x080fe200008f0eff */
[----:B------:R-:W-:Y:S01]  /*1bb0*/  @P2 IMAD.MOV.U32 R48, RZ, RZ, R42 ;  /* 0x000000ffff302224 */ /* 0x000fe200078e002a */
[----:B------:R-:W-:Y:S01]  /*1bc0*/  ISETP.LT.AND P0, PT, R49, UR7, P0 ;  /* 0x0000000731007c0c */ /* 0x000fe20008701270 */
[----:B------:R-:W-:Y:S01]  /*1bd0*/  @P2 IMAD.MOV.U32 R49, RZ, RZ, R44 ;  /* 0x000000ffff312224 */ /* 0x000fe200078e002c */
[----:B------:R-:W-:Y:S02]  /*1be0*/  ISETP.LT.AND P1, PT, R46, UR7, P5 ;  /* 0x000000072e007c0c */ /* 0x000fe4000af21270 */
[C---:B------:R-:W-:Y:S01]  /*1bf0*/  IADD3 R46, P5, PT, R52.reuse, R161, RZ ;  /* 0x000000a1342e7210 */ /* 0x040fe20007fbe0ff */
[----:B------:R-:W-:Y:S01]  /*1c00*/  @P4 IMAD.MOV.U32 R50, RZ, RZ, R43 ;  /* 0x000000ffff324224 */ /* 0x000fe200078e002b */
[----:B------:R0:W2:Y:S01]  /*1c10*/  @P2 LDG.E.U8 R230, desc[UR20][R48.64] ;  /* 0x0000001430e62981 */ /* 0x0000a2000c1e1100 */
[----:B------:R-:W-:Y:S01]  /*1c20*/  @P4 IMAD.MOV.U32 R51, RZ, RZ, R45 ;  /* 0x000000ffff334224 */ /* 0x000fe200078e002d */
[----:B------:R-:W-:-:S04]  /*1c30*/  LEA.HI.X.SX32 R47, R52, R162, 0x1, P5 ;  /* 0x000000a2342f7211 */ /* 0x000fc800028f0eff */
[----:B------:R1:W2:Y:S01]  /*1c40*/  @P4 LDG.E.U8 R231, desc[UR20][R50.64] ;  /* 0x0000001432e74981 */ /* 0x0002a2000c1e1100 */
[----:B0-----:R-:W-:-:S03]  /*1c50*/  IADD3 R48, P5, PT, R54, R161, RZ ;  /* 0x000000a136307210 */ /* 0x001fc60007fbe0ff */
[----:B------:R-:W2:Y:S01]  /*1c60*/  @P3 LDG.E.U8 R232, desc[UR20][R46.64] ;  /* 0x000000142ee83981 */ /* 0x000ea2000c1e1100 */
[----:B------:R-:W-:Y:S02]  /*1c70*/  IADD3 R49, P3, PT, R56, R161, RZ ;  /* 0x000000a138317210 */ /* 0x000fe40007f7e0ff */
[-C--:B-1----:R-:W-:Y:S02]  /*1c80*/  LEA.HI.X.SX32 R50, R54, R162.reuse, 0x1, P5 ;  /* 0x000000a236327211 */ /* 0x082fe400028f0eff */
[----:B------:R-:W-:Y:S01]  /*1c90*/  LEA.HI.X.SX32 R51, R56, R162, 0x1, P3 ;  /* 0x000000a238337211 */ /* 0x000fe200018f0eff */
[----:B------:R-:W-:Y:S02]  /*1ca0*/  @P0 IMAD.MOV.U32 R56, RZ, RZ, R48 ;  /* 0x000000ffff380224 */ /* 0x000fe400078e0030 */
[----:B------:R-:W-:Y:S01]  /*1cb0*/  @P0 IMAD.MOV.U32 R57, RZ, RZ, R50 ;  /* 0x000000ffff390224 */ /* 0x000fe200078e0032 */
[----:B------:R-:W-:-:S04]  /*1cc0*/  PLOP3.LUT P2, PT, PT, PT, UP1, 0x80, 0x8 ;  /* 0x000000000008781c */ /* 0x000fc80003f4f018 */
[----:B------:R0:W2:Y:S01]  /*1cd0*/  @P0 LDG.E.U8 R233, desc[UR20][R56.64] ;  /* 0x0000001438e90981 */ /* 0x0000a2000c1e1100 */
[----:B------:R-:W-:Y:S02]  /*1ce0*/  LOP3.LUT R52, R3, 0x52, RZ, 0xfc, !PT ;  /* 0x0000005203347812 */ /* 0x000fe400078efcff */
[----:B------:R-:W-:Y:S02]  /*1cf0*/  PLOP3.LUT P5, PT, PT, PT, UP1, 0x80, 0x8 ;  /* 0x000000000008781c */ /* 0x000fe40003faf018 */
[----:B------:R-:W-:Y:S01]  /*1d00*/  PLOP3.LUT P4, PT, PT, PT, UP1, 0x80, 0x8 ;  /* 0x000000000008781c */ /* 0x000fe20003f8f018 */
[----:B0-----:R-:W-:Y:S02]  /*1d10*/  @P1 IMAD.MOV.U32 R56, RZ, RZ, R49 ;  /* 0x000000ffff381224 */ /* 0x001fe400078e0031 */
[----:B------:R-:W-:Y:S01]  /*1d20*/  @P1 IMAD.MOV.U32 R57, RZ, RZ, R51 ;  /* 0x000000ffff391224 */ /* 0x000fe200078e0033 */
[----:B------:R-:W-:Y:S02]  /*1d30*/  ISETP.LT.AND P2, PT, R53, UR7, P2 ;  /* 0x0000000735007c0c */ /* 0x000fe40009741270 */
[----:B------:R-:W-:-:S02]  /*1d40*/  ISETP.LT.AND P3, PT, R52, UR7, P5 ;  /* 0x0000000734007c0c */ /* 0x000fc4000af61270 */
[----:B------:R0:W2:Y:S01]  /*1d50*/  @P1 LDG.E.U8 R234, desc[UR20][R56.64] ;  /* 0x0000001438ea1981 */ /* 0x0000a2000c1e1100 */
[----:B------:R-:W-:Y:S02]  /*1d60*/  LOP3.LUT R53, R3, 0x5a, RZ, 0xfc, !PT ;  /* 0x0000005a03357812 */ /* 0x000fe400078efcff */
[----:B------:R-:W-:Y:S02]  /*1d70*/  PLOP3.LUT P1, PT, PT, PT, UP1, 0x80, 0x8 ;  /* 0x000000000008781c */ /* 0x000fe40003f2f018 */
[----:B------:R-:W-:Y:S02]  /*1d80*/  IADD3 R52, P5, PT, R58, R161, RZ ;  /* 0x000000a13a347210 */ /* 0x000fe40007fbe0ff */
[----:B------:R-:W-:Y:S02]  /*1d90*/  ISETP.LT.AND P4, PT, R55, UR7, P4 ;  /* 0x0000000737007c0c */ /* 0x000fe4000a781270 */
[----:B------:R-:W-:Y:S02]  /*1da0*/  ISETP.LT.AND P1, PT, R53, UR7, P1 ;  /* 0x0000000735007c0c */ /* 0x000fe40008f21270 */
[----:B------:R-:W-:-:S02]  /*1db0*/  LOP3.LUT R55, R3, 0x62, RZ, 0xfc, !PT ;  /* 0x0000006203377812 */ /* 0x000fc400078efcff */
[----:B------:R-:W-:Y:S02]  /*1dc0*/  PLOP3.LUT P0, PT, PT, PT, UP1, 0x80, 0x8 ;  /* 0x000000000008781c */ /* 0x000fe40003f0f018 */
[-C--:B------:R-:W-:Y:S01]  /*1dd0*/  LEA.HI.X.SX32 R53, R58, R162.reuse, 0x1, P5 ;  /* 0x000000a23a357211 */ /* 0x080fe200028f0eff */
[----:B------:R-:W-:Y:S01]  /*1de0*/  IMAD R86, R105, 0x2, R64 ;  /* 0x0000000269567824 */ /* 0x000fe200078e0240 */
[CC--:B------:R-:W-:Y:S02]  /*1df0*/  IADD3 R54, P5, PT, R60.reuse, R161.reuse, RZ ;  /* 0x000000a13c367210 */ /* 0x0c0fe40007fbe0ff */
[----:B------:R-:W-:Y:S01]  /*1e00*/  ISETP.LT.AND P0, PT, R55, UR7, P0 ;  /* 0x0000000737007c0c */ /* 0x000fe20008701270 */
[C---:B------:R-:W-:Y:S01]  /*1e10*/  IMAD R106, R105.reuse, 0x2, R86 ;  /* 0x00000002696a7824 */ /* 0x040fe200078e0256 */
[----:B------:R-:W-:Y:S01]  /*1e20*/  LEA.HI.X.SX32 R55, R60, R162, 0x1, P5 ;  /* 0x000000a23c377211 */ /* 0x000fe200028f0eff */
[----:B------:R-:W2:Y:S01]  /*1e30*/  @P2 LDG.E.U8 R235, desc[UR20][R52.64] ;  /* 0x0000001434eb2981 */ /* 0x000ea2000c1e1100 */
[----:B0-----:R-:W-:Y:S01]  /*1e40*/  IADD3 R57, P5, PT, R62, R161, RZ ;  /* 0x000000a13e397210 */ /* 0x001fe20007fbe0ff */
[----:B------:R-:W-:Y:S01]  /*1e50*/  IMAD R163, R105, 0x2, R106 ;  /* 0x0000000269a37824 */ /* 0x000fe200078e026a */
[----:B------:R-:W-:Y:S01]  /*1e60*/  LOP3.LUT R56, R3, 0x78, RZ, 0xfc, !PT ;  /* 0x0000007803387812 */ /* 0x000fe200078efcff */
[----:B------:R-:W2:Y:S01]  /*1e70*/  @P4 LDG.E.U8 R236, desc[UR20][R54.64] ;  /* 0x0000001436ec4981 */ /* 0x000ea2000c1e1100 */
[----:B------:R-:W-:-:S02]  /*1e80*/  PLOP3.LUT P4, PT, PT, PT, UP1, 0x80, 0x8 ;  /* 0x000000000008781c */ /* 0x000fc40003f8f018 */
[----:B------:R-:W-:Y:S01]  /*1e90*/  LEA.HI.X.SX32 R58, R62, R162, 0x1, P5 ;  /* 0x000000a23e3a7211 */ /* 0x000fe200028f0eff */
[----:B------:R-:W-:Y:S01]  /*1ea0*/  IMAD R108, R105, 0x2, R163 ;  /* 0x00000002696c7824 */ /* 0x000fe200078e02a3 */
[----:B------:R-:W-:Y:S02]  /*1eb0*/  PLOP3.LUT P2, PT, PT, PT, UP1, 0x80, 0x8 ;  /* 0x000000000008781c */ /* 0x000fe40003f4f018 */
[----:B------:R-:W-:Y:S01]  /*1ec0*/  ISETP.LT.AND P4, PT, R56, UR7, P4 ;  /* 0x0000000738007c0c */ /* 0x000fe2000a781270 */
[----:B------:R-:W-:Y:S01]  /*1ed0*/  @P3 IMAD.MOV.U32 R64, RZ, RZ, R57 ;  /* 0x000000ffff403224 */ /* 0x000fe200078e0039 */
[----:B------:R-:W-:Y:S01]  /*1ee0*/  ISETP.LT.AND P2, PT, R59, UR7, P2 ;  /* 0x000000073b007c0c */ /* 0x000fe20009741270 */
[----:B------:R-:W-:Y:S01]  /*1ef0*/  @P3 IMAD.MOV.U32 R65, RZ, RZ, R58 ;  /* 0x000000ffff413224 */ /* 0x000fe200078e003a */
[----:B------:R-:W-:-:S04]  /*1f00*/  IADD3 R59, P5, PT, R108, R161, RZ ;  /* 0x000000a16c3b7210 */ /* 0x000fc80007fbe0ff */
[----:B------:R0:W2:Y:S01]  /*1f10*/  @P3 LDG.E.U8 R237, desc[UR20][R64.64] ;  /* 0x0000001440ed3981 */ /* 0x0000a2000c1e1100 */
[-C--:B------:R-:W-:Y:S02]  /*1f20*/  IADD3 R60, P3, PT, R66, R161.reuse, RZ ;  /* 0x000000a1423c7210 */ /* 0x080fe40007f7e0ff */
[-C--:B------:R-:W-:Y:S02]  /*1f30*/  LEA.HI.X.SX32 R61, R108, R162.reuse, 0x1, P5 ;  /* 0x000000a26c3d7211 */ /* 0x080fe400028f0eff */
[----:B------:R-:W-:Y:S02]  /*1f40*/  PLOP3.LUT P5, PT, PT, PT, UP1, 0x80, 0x8 ;  /* 0x000000000008781c */ /* 0x000fe40003faf018 */
[----:B------:R-:W-:Y:S01]  /*1f50*/  LEA.HI.X.SX32 R62, R66, R162, 0x1, P3 ;  /* 0x000000a2423e7211 */ /* 0x000fe200018f0eff */
[----:B------:R-:W-:Y:S01]  /*1f60*/  @P4 IMAD.MOV.U32 R66, RZ, RZ, R59 ;  /* 0x000000ffff424224 */ /* 0x000fe200078e003b */
[----:B------:R-:W-:Y:S01]  /*1f70*/  ISETP.LT.AND P3, PT, R63, UR7, P5 ;  /* 0x000000073f007c0c */ /* 0x000fe2000af61270 */
[----:B------:R-:W-:Y:S01]  /*1f80*/  @P4 IMAD.MOV.U32 R67, RZ, RZ, R61 ;  /* 0x000000ffff434224 */ /* 0x000fe200078e003d */
[----:B------:R-:W-:-:S02]  /*1f90*/  IADD3 R63, P5, PT, R72, R161, RZ ;  /* 0x000000a1483f7210 */ /* 0x000fc40007fbe0ff */
[----:B0-----:R-:W-:Y:S02]  /*1fa0*/  LOP3.LUT R65, R3, 0x4, RZ, 0xfc, !PT ;  /* 0x0000000403417812 */ /* 0x001fe400078efcff */
[----:B------:R0:W2:Y:S01]  /*1fb0*/  @P4 LDG.E.U8 R239, desc[UR20][R66.64] ;  /* 0x0000001442ef4981 */ /* 0x0000a2000c1e1100 */
[----:B------:R-:W-:Y:S02]  /*1fc0*/  PLOP3.LUT P4, PT, PT, PT, UP1, 0x80, 0x8 ;  /* 0x000000000008781c */ /* 0x000fe40003f8f018 */
[----:B------:R-:W-:Y:S01]  /*1fd0*/  LEA.HI.X.SX32 R64, R72, R162, 0x1, P5 ;  /* 0x000000a248407211 */ /* 0x000fe200028f0eff */
[----:B------:R-:W-:Y:S01]  /*1fe0*/  @P0 IMAD.MOV.U32 R72, RZ, RZ, R63 ;  /* 0x000000ffff480224 */ /* 0x000fe200078e003f */
[----:B------:R-:W-:Y:S02]  /*1ff0*/  ISETP.LT.AND P4, PT, R65, UR7, P4 ;  /* 0x0000000741007c0c */ /* 0x000fe4000a781270 */
[----:B------:R-:W-:Y:S01]  /*2000*/  IADD3 R65, P5, PT, R76, R161, RZ ;  /* 0x000000a14c417210 */ /* 0x000fe20007fbe0ff */
[----:B------:R-:W-:-:S02]  /*2010*/  @P0 IMAD.MOV.U32 R73, RZ, RZ, R64 ;  /* 0x000000ffff490224 */ /* 0x000fc400078e0040 */
[----:B0-----:R-:W-:Y:S02]  /*2020*/  @P1 IMAD.MOV.U32 R66, RZ, RZ, R60 ;  /* 0x000000ffff421224 */ /* 0x001fe400078e003c */
[----:B------:R-:W-:Y:S01]  /*2030*/  @P1 IMAD.MOV.U32 R67, RZ, RZ, R62 ;  /* 0x000000ffff431224 */ /* 0x000fe200078e003e */
[----:B------:R-:W2:Y:S04]  /*2040*/  @P0 LDG.E.U8 R176, desc[UR20][R72.64] ;  /* 0x0000001448b00981 */ /* 0x000ea8000c1e1100 */
[----:B------:R0:W2:Y:S01]  /*2050*/  @P1 LDG.E.U8 R238, desc[UR20][R66.64] ;  /* 0x0000001442ee1981 */ /* 0x0000a2000c1e1100 */
[----:B------:R-:W-:-:S04]  /*2060*/  PLOP3.LUT P1, PT, PT, PT, UP1, 0x80, 0x8 ;  /* 0x000000000008781c */ /* 0x000fc80003f2f018 */
[----:B------:R-:W-:Y:S02]  /*2070*/  ISETP.LT.AND P1, PT, R68, UR7, P1 ;  /* 0x0000000744007c0c */ /* 0x000fe40008f21270 */
[-C--:B0-----:R-:W-:Y:S02]  /*2080*/  LEA.HI.X.SX32 R67, R76, R162.reuse, 0x1, P5 ;  /* 0x000000a24c437211 */ /* 0x081fe400028f0eff */
[C---:B------:R-:W-:Y:S01]  /*2090*/  IADD3 R66, P0, PT, R86.reuse, R161, RZ ;  /* 0x000000a156427210 */ /* 0x040fe20007f1e0ff */
[----:B------:R-:W-:Y:S02]  /*20a0*/  @P2 IMAD.MOV.U32 R72, RZ, RZ, R65 ;  /* 0x000000ffff482224 */ /* 0x000fe400078e0041 */
[----:B------:R-:W-:Y:S01]  /*20b0*/  @P2 IMAD.MOV.U32 R73, RZ, RZ, R67 ;  /* 0x000000ffff492224 */ /* 0x000fe200078e0043 */
[----:B------:R-:W-:Y:S02]  /*20c0*/  LEA.HI.X.SX32 R68, R86, R162, 0x1, P0 ;  /* 0x000000a256447211 */ /* 0x000fe400000f0eff */
[----:B------:R-:W-:-:S02]  /*20d0*/  PLOP3.LUT P5, PT, PT, PT, UP1, 0x80, 0x8 ;  /* 0x000000000008781c */ /* 0x000fc40003faf018 */
[----:B------:R0:W2:Y:S02]  /*20e0*/  @P2 LDG.E.U8 R202, desc[UR20][R72.64] ;  /* 0x0000001448ca2981 */ /* 0x0000a4000c1e1100 */
[----:B------:R-:W-:Y:S02]  /*20f0*/  ISETP.LT.AND P0, PT, R69, UR7, P5 ;  /* 0x0000000745007c0c */ /* 0x000fe4000af01270 */
[----:B------:R-:W-:Y:S01]  /*2100*/  PLOP3.LUT P5, PT, PT, PT, UP1, 0x80, 0x8 ;  /* 0x000000000008781c */ /* 0x000fe20003faf018 */
[----:B0-----:R-:W-:Y:S02]  /*2110*/  @P3 IMAD.MOV.U32 R72, RZ, RZ, R66 ;  /* 0x000000ffff483224 */ /* 0x001fe400078e0042 */
[----:B------:R-:W-:-:S05]  /*2120*/  @P3 IMAD.MOV.U32 R73, RZ, RZ, R68 ;  /* 0x000000ffff493224 */ /* 0x000fca00078e0044 */
[----:B------:R0:W2:Y:S01]  /*2130*/  @P3 LDG.E.U8 R203, desc[UR20][R72.64] ;  /* 0x0000001448cb3981 */ /* 0x0000a2000c1e1100 */
[CC--:B------:R-:W-:Y:S02]  /*2140*/  IADD3 R69, P3, PT, R70.reuse, R161.reuse, RZ ;  /* 0x000000a146457210 */ /* 0x0c0fe40007f7e0ff */
[----:B------:R-:W-:Y:S02]  /*2150*/  ISETP.LT.AND P5, PT, R71, UR7, P5 ;  /* 0x0000000747007c0c */ /* 0x000fe4000afa1270 */
[-C--:B------:R-:W-:Y:S02]  /*2160*/  LEA.HI.X.SX32 R70, R70, R162.reuse, 0x1, P3 ;  /* 0x000000a246467211 */ /* 0x080fe400018f0eff */
[CC--:B------:R-:W-:Y:S02]  /*2170*/  IADD3 R71, P3, PT, R78.reuse, R161.reuse, RZ ;  /* 0x000000a14e477210 */ /* 0x0c0fe40007f7e0ff */
[----:B------:R-:W-:Y:S02]  /*2180*/  PLOP3.LUT P2, PT, PT, PT, UP1, 0x80, 0x8 ;  /* 0x000000000008781c */ /* 0x000fe40003f4f018 */
[----:B0-----:R-:W-:Y:S01]  /*2190*/  LEA.HI.X.SX32 R73, R78, R162, 0x1, P3 ;  /* 0x000000a24e497211 */ /* 0x001fe200018f0eff */
[----:B------:R-:W-:Y:S01]  /*21a0*/  @P4 IMAD.MOV.U32 R76, RZ, RZ, R69 ;  /* 0x000000ffff4c4224 */ /* 0x000fe200078e0045 */
[----:B------:R-:W-:Y:S01]  /*21b0*/  ISETP.LT.AND P2, PT, R75, UR7, P2 ;  /* 0x000000074b007c0c */ /* 0x000fe20009741270 */
[----:B------:R-:W-:Y:S01]  /*21c0*/  @P4 IMAD.MOV.U32 R77, RZ, RZ, R70 ;  /* 0x000000ffff4d4224 */ /* 0x000fe200078e0046 */
[----:B------:R-:W-:Y:S01]  /*21d0*/  LOP3.LUT R75, R3, 0x2c, RZ, 0xfc, !PT ;  /* 0x0000002c034b7812 */ /* 0x000fe200078efcff */
[----:B------:R-:W-:Y:S01]  /*21e0*/  @P1 IMAD.MOV.U32 R78, RZ, RZ, R71 ;  /* 0x000000ffff4e1224 */ /* 0x000fe200078e0047 */
[----:B------:R-:W-:Y:S01]  /*21f0*/  PLOP3.LUT P3, PT, PT, PT, UP1, 0x80, 0x8 ;  /* 0x000000000008781c */ /* 0x000fe20003f6f018 */
[----:B------:R-:W-:Y:S01]  /*2200*/  @P1 IMAD.MOV.U32 R79, RZ, RZ, R73 ;  /* 0x000000ffff4f1224 */ /* 0x000fe200078e0049 */
[----:B------:R0:W2:Y:S01]  /*2210*/  @P4 LDG.E.U8 R204, desc[UR20][R76.64] ;  /* 0x000000144ccc4981 */ /* 0x0000a2000c1e1100 */
[----:B------:R-:W-:-:S02]  /*2220*/  IADD3 R72, P4, PT, R74, R161, RZ ;  /* 0x000000a14a487210 */ /* 0x000fc40007f9e0ff */
[----:B------:R-:W-:Y:S01]  /*2230*/  ISETP.LT.AND P3, PT, R75, UR7, P3 ;  /* 0x000000074b007c0c */ /* 0x000fe20009f61270 */
[----:B------:R1:W2:Y:S01]  /*2240*/  @P1 LDG.E.U8 R205, desc[UR20][R78.64] ;  /* 0x000000144ecd1981 */ /* 0x0002a2000c1e1100 */
[----:B------:R-:W-:Y:S02]  /*2250*/  IADD3 R75, P1, PT, R82, R161, RZ ;  /* 0x000000a1524b7210 */ /* 0x000fe40007f3e0ff */
[-C--:B------:R-:W-:Y:S02]  /*2260*/  LEA.HI.X.SX32 R74, R74, R162.reuse, 0x1, P4 ;  /* 0x000000a24a4a7211 */ /* 0x080fe400020f0eff */
[----:B0-----:R-:W-:Y:S01]  /*2270*/  LEA.HI.X.SX32 R76, R82, R162, 0x1, P1 ;  /* 0x000000a2524c7211 */ /* 0x001fe200008f0eff */
[----:B------:R-:W-:Y:S01]  /*2280*/  @P5 IMAD.MOV.U32 R82, RZ, RZ, R75 ;  /* 0x000000ffff525224 */ /* 0x000fe200078e004b */
[----:B------:R-:W-:Y:S01]  /*2290*/  LOP3.LUT R77, R3, 0x34, RZ, 0xfc, !PT ;  /* 0x00000034034d7812 */ /* 0x000fe200078efcff */
[----:B-1----:R-:W-:Y:S02]  /*22a0*/  @P0 IMAD.MOV.U32 R78, RZ, RZ, R72 ;  /* 0x000000ffff4e0224 */ /* 0x002fe400078e0048 */
[----:B------:R-:W-:-:S02]  /*22b0*/  @P0 IMAD.MOV.U32 R79, RZ, RZ, R74 ;  /* 0x000000ffff4f0224 */ /* 0x000fc400078e004a */
[----:B------:R-:W-:Y:S01]  /*22c0*/  @P5 IMAD.MOV.U32 R83, RZ, RZ, R76 ;  /* 0x000000ffff535224 */ /* 0x000fe200078e004c */
[----:B------:R-:W-:Y:S02]  /*22d0*/  PLOP3.LUT P4, PT, PT, PT, UP1, 0x80, 0x8 ;  /* 0x000000000008781c */ /* 0x000fe40003f8f018 */
[----:B------:R0:W2:Y:S02]  /*22e0*/  @P0 LDG.E.U8 R206, desc[UR20][R78.64] ;  /* 0x000000144ece0981 */ /* 0x0000a4000c1e1100 */
[----:B------:R-:W-:Y:S02]  /*22f0*/  ISETP.LT.AND P4, PT, R77, UR7, P4 ;  /* 0x000000074d007c0c */ /* 0x000fe4000a781270 */
[----:B------:R1:W2:Y:S01]  /*2300*/  @P5 LDG.E.U8 R207, desc[UR20][R82.64] ;  /* 0x0000001452cf5981 */ /* 0x0002a2000c1e1100 */
[-C--:B------:R-:W-:Y:S02]  /*2310*/  IADD3 R77, P1, PT, R84, R161.reuse, RZ ;  /* 0x000000a1544d7210 */ /* 0x080fe40007f3e0ff */
[----:B0-----:R-:W-:Y:S01]  /*2320*/  IADD3 R78, P5, PT, R80, R161, RZ ;  /* 0x000000a1504e7210 */ /* 0x001fe20007fbe0ff */
[----:B------:R-:W-:Y:S01]  /*2330*/  IMAD R108, R105, 0x2, R108 ;  /* 0x00000002696c7824 */ /* 0x000fe200078e026c */
[----:B------:R-:W-:-:S02]  /*2340*/  PLOP3.LUT P0, PT, PT, PT, UP1, 0x80, 0x8 ;  /* 0x000000000008781c */ /* 0x000fc40003f0f018 */
[-C--:B------:R-:W-:Y:S02]  /*2350*/  LEA.HI.X.SX32 R80, R80, R162.reuse, 0x1, P5 ;  /* 0x000000a250507211 */ /* 0x080fe400028f0eff */
[----:B------:R-:W-:Y:S01]  /*2360*/  LEA.HI.X.SX32 R79, R84, R162, 0x1, P1 ;  /* 0x000000a2544f7211 */ /* 0x000fe200008f0eff */
[----:B------:R-:W-:Y:S01]  /*2370*/  @P3 IMAD.MOV.U32 R86, RZ, RZ, R78 ;  /* 0x000000ffff563224 */ /* 0x000fe200078e004e */
[----:B------:R-:W-:Y:S01]  /*2380*/  ISETP.LT.AND P0, PT, R81, UR7, P0 ;  /* 0x0000000751007c0c */ /* 0x000fe20008701270 */
[----:B------:R-:W-:Y:S01]  /*2390*/  @P3 IMAD.MOV.U32 R87, RZ, RZ, R80 ;  /* 0x000000ffff573224 */ /* 0x000fe200078e0050 */
[----:B------:R-:W-:Y:S01]  /*23a0*/  LOP3.LUT R81, R3, 0x44, RZ, 0xfc, !PT ;  /* 0x0000004403517812 */ /* 0x000fe200078efcff */
[----:B------:R-:W-:Y:S01]  /*23b0*/  @P2 IMAD.MOV.U32 R84, RZ, RZ, R77 ;  /* 0x000000ffff542224 */ /* 0x000fe200078e004d */
[----:B------:R-:W-:Y:S01]  /*23c0*/  PLOP3.LUT P1, PT, PT, PT, UP1, 0x80, 0x8 ;  /* 0x000000000008781c */ /* 0x000fe20003f2f018 */
[----:B------:R-:W-:Y:S01]  /*23d0*/  @P2 IMAD.MOV.U32 R85, RZ, RZ, R79 ;  /* 0x000000ffff552224 */ /* 0x000fe200078e004f */
[----:B-1----:R-:W-:Y:S01]  /*23e0*/  IADD3 R82, P5, PT, R108, R161, RZ ;  /* 0x000000a16c527210 */ /* 0x002fe20007fbe0ff */
[----:B------:R-:W0:Y:S01]  /*23f0*/  I2F.RP R93, R159 ;  /* 0x0000009f005d7306 */ /* 0x000e220000209400 */
[----:B------:R-:W-:Y:S01]  /*2400*/  ISETP.LT.AND P1, PT, R81, UR7, P1 ;  /* 0x0000000751007c0c */ /* 0x000fe20008f21270 */
[----:B------:R-:W2:Y:S01]  /*2410*/  @P3 LDG.E.U8 R209, desc[UR20][R86.64] ;  /* 0x0000001456d13981 */ /* 0x000ea2000c1e1100 */
[----:B------:R-:W-:-:S02]  /*2420*/  LOP3.LUT R81, R3, 0x7a, RZ, 0xfc, !PT ;  /* 0x0000007a03517812 */ /* 0x000fc400078efcff */
[----:B------:R-:W-:Y:S01]  /*2430*/  PLOP3.LUT P3, PT, PT, PT, UP1, 0x80, 0x8 ;  /* 0x000000000008781c */ /* 0x000fe20003f6f018 */
[----:B------:R1:W2:Y:S01]  /*2440*/  @P2 LDG.E.U8 R208, desc[UR20][R84.64] ;  /* 0x0000001454d02981 */ /* 0x0002a2000c1e1100 */
[----:B------:R-:W-:Y:S02]  /*2450*/  LEA.HI.X.SX32 R83, R108, R162, 0x1, P5 ;  /* 0x000000a26c537211 */ /* 0x000fe400028f0eff */
[----:B------:R-:W-:Y:S02]  /*2460*/  ISETP.LT.AND P3, PT, R81, UR7, P3 ;  /* 0x0000000751007c0c */ /* 0x000fe40009f61270 */
[----:B-1----:R-:W-:-:S04]  /*2470*/  IADD3 R84, P5, PT, R102, R161, RZ ;  /* 0x000000a166547210 */ /* 0x002fc80007fbe0ff */
[----:B------:R-:W-:Y:S02]  /*2480*/  LEA.HI.X.SX32 R85, R102, R162, 0x1, P5 ;  /* 0x000000a266557211 */ /* 0x000fe400028f0eff */
[----:B------:R-:W-:Y:S01]  /*2490*/  IADD3 R86, P5, PT, R88, R161, RZ ;  /* 0x000000a158567210 */ /* 0x000fe20007fbe0ff */
[----:B0-----:R-:W0:Y:S01]  /*24a0*/  MUFU.RCP R95, R93 ;  /* 0x0000005d005f7308 */ /* 0x001e220000001000 */
[----:B------:R-:W-:-:S03]  /*24b0*/  PLOP3.LUT P2, PT, PT, PT, UP1, 0x80, 0x8 ;  /* 0x000000000008781c */ /* 0x000fc60003f4f018 */
[----:B------:R-:W2:Y:S01]  /*24c0*/  @P3 LDG.E.U8 R210, desc[UR20][R82.64] ;  /* 0x0000001452d23981 */ /* 0x000ea2000c1e1100 */
[-C--:B------:R-:W-:Y:S02]  /*24d0*/  LEA.HI.X.SX32 R87, R88, R162.reuse, 0x1, P5 ;  /* 0x000000a258577211 */ /* 0x080fe400028f0eff */
[CC--:B------:R-:W-:Y:S01]  /*24e0*/  IADD3 R88, P5, PT, R90.reuse, R161.reuse, RZ ;  /* 0x000000a15a587210 */ /* 0x0c0fe20007fbe0ff */
[----:B------:R-:W2:Y:S01]  /*24f0*/  @P4 LDG.E.U8 R211, desc[UR20][R84.64] ;  /* 0x0000001454d34981 */ /* 0x000ea2000c1e1100 */
[----:B------:R-:W-:Y:S02]  /*2500*/  ISETP.LT.AND P2, PT, R89, UR7, P2 ;  /* 0x0000000759007c0c */ /* 0x000fe40009741270 */
[----:B------:R-:W-:Y:S01]  /*2510*/  LEA.HI.X.SX32 R89, R90, R162, 0x1, P5 ;  /* 0x000000a25a597211 */ /* 0x000fe200028f0eff */
[----:B------:R-:W2:Y:S01]  /*2520*/  @P0 LDG.E.U8 R212, desc[UR20][R86.64] ;  /* 0x0000001456d40981 */ /* 0x000ea2000c1e1100 */
[----:B------:R-:W-:Y:S02]  /*2530*/  PLOP3.LUT P0, PT, PT, PT, UP1, 0x80, 0x8 ;  /* 0x000000000008781c */ /* 0x000fe40003f0f018 */
[----:B------:R-:W-:Y:S01]  /*2540*/  IADD3 R90, P5, PT, R92, R161, RZ ;  /* 0x000000a15c5a7210 */ /* 0x000fe20007fbe0ff */
[----:B------:R-:W2:Y:S01]  /*2550*/  @P1 LDG.E.U8 R213, desc[UR20][R88.64] ;  /* 0x0000001458d51981 */ /* 0x000ea2000c1e1100 */
[----:B------:R-:W-:-:S02]  /*2560*/  PLOP3.LUT P3, PT, PT, PT, UP1, 0x80, 0x8 ;  /* 0x000000000008781c */ /* 0x000fc40003f6f018 */
[----:B------:R-:W-:Y:S02]  /*2570*/  PLOP3.LUT P4, PT, PT, PT, UP1, 0x80, 0x8 ;  /* 0x000000000008781c */ /* 0x000fe40003f8f018 */
[----:B------:R-:W-:Y:S02]  /*2580*/  ISETP.LT.AND P0, PT, R91, UR7, P0 ;  /* 0x000000075b007c0c */ /* 0x000fe40008701270 */
[-C--:B------:R-:W-:Y:S02]  /*2590*/  LEA.HI.X.SX32 R91, R92, R162.reuse, 0x1, P5 ;  /* 0x000000a25c5b7211 */ /* 0x080fe400028f0eff */
[----:B------:R-:W-:Y:S02]  /*25a0*/  ISETP.LT.AND P3, PT, R99, UR7, P3 ;  /* 0x0000000763007c0c */ /* 0x000fe40009f61270 */
[C---:B------:R-:W-:Y:S01]  /*25b0*/  IADD3 R92, P5, PT, R94.reuse, R161, RZ ;  /* 0x000000a15e5c7210 */ /* 0x040fe20007fbe0ff */
[----:B0-----:R-:W-:Y:S01]  /*25c0*/  VIADD R102, R95, 0xffffffe ;  /* 0x0ffffffe5f667836 */ /* 0x001fe20000000000 */
[----:B------:R-:W-:Y:S01]  /*25d0*/  ISETP.LT.AND P4, PT, R97, UR7, P4 ;  /* 0x0000000761007c0c */ /* 0x000fe2000a781270 */
[----:B------:R-:W2:Y:S01]  /*25e0*/  @P2 LDG.E.U8 R214, desc[UR20][R90.64] ;  /* 0x000000145ad62981 */ /* 0x000ea2000c1e1100 */
[----:B------:R-:W-:-:S02]  /*25f0*/  LEA.HI.X.SX32 R93, R94, R162, 0x1, P5 ;  /* 0x000000a25e5d7211 */ /* 0x000fc400028f0eff */
[----:B------:R-:W-:-:S04]  /*2600*/  IADD3 R94, P5, PT, R96, R161, RZ ;  /* 0x000000a1605e7210 */ /* 0x000fc80007fbe0ff */
[----:B------:R-:W-:Y:S01]  /*2610*/  LEA.HI.X.SX32 R95, R96, R162, 0x1, P5 ;  /* 0x000000a2605f7211 */ /* 0x000fe200028f0eff */
[----:B------:R-:W2:Y:S01]  /*2620*/  @P3 LDG.E.U8 R215, desc[UR20][R92.64] ;  /* 0x000000145cd73981 */ /* 0x000ea2000c1e1100 */
[----:B------:R-:W-:Y:S01]  /*2630*/  LOP3.LUT R97, R3, 0x6, RZ, 0xfc, !PT ;  /* 0x0000000603617812 */ /* 0x000fe200078efcff */
[----:B------:R-:W0:Y:S01]  /*2640*/  F2I.FTZ.U32.TRUNC.NTZ R103, R102 ;  /* 0x0000006600677305 */ /* 0x000e22000021f000 */
[----:B------:R-:W-:Y:S01]  /*2650*/  PLOP3.LUT P3, PT, PT, PT, UP1, 0x80, 0x8 ;  /* 0x000000000008781c */ /* 0x000fe20003f6f018 */
[----:B------:R-:W2:Y:S01]  /*2660*/  @P4 LDG.E.U8 R216, desc[UR20][R94.64] ;  /* 0x000000145ed84981 */ /* 0x000ea2000c1e1100 */
[----:B------:R-:W-:Y:S02]  /*2670*/  IADD3 R96, P4, PT, R98, R161, RZ ;  /* 0x000000a162607210 */ /* 0x000fe40007f9e0ff */
[----:B------:R-:W-:Y:S02]  /*2680*/  ISETP.LT.AND P3, PT, R97, UR7, P3 ;  /* 0x0000000761007c0c */ /* 0x000fe40009f61270 */
[----:B------:R-:W-:-:S02]  /*2690*/  LOP3.LUT R99, R3, 0x6c, RZ, 0xfc, !PT ;  /* 0x0000006c03637812 */ /* 0x000fc400078efcff */
[----:B------:R-:W-:Y:S02]  /*26a0*/  PLOP3.LUT P1, PT, PT, PT, UP1, 0x80, 0x8 ;  /* 0x000000000008781c */ /* 0x000fe40003f2f018 */
[----:B------:R-:W-:Y:S02]  /*26b0*/  LEA.HI.X.SX32 R97, R98, R162, 0x1, P4 ;  /* 0x000000a262617211 */ /* 0x000fe400020f0eff */
[----:B------:R-:W-:Y:S02]  /*26c0*/  PLOP3.LUT P2, PT, PT, PT, UP1, 0x80, 0x8 ;  /* 0x000000000008781c */ /* 0x000fe40003f4f018 */
[----:B------:R-:W-:Y:S01]  /*26d0*/  ISETP.LT.AND P1, PT, R99, UR7, P1 ;  /* 0x0000000763007c0c */ /* 0x000fe20008f21270 */
[----:B------:R-:W2:Y:S01]  /*26e0*/  @P0 LDG.E.U8 R177, desc[UR20][R96.64] ;  /* 0x0000001460b10981 */ /* 0x000ea2000c1e1100 */
[----:B------:R-:W-:Y:S02]  /*26f0*/  LOP3.LUT R99, R3, 0x16, RZ, 0xfc, !PT ;  /* 0x0000001603637812 */ /* 0x000fe400078efcff */
[----:B------:R-:W-:-:S02]  /*2700*/  PLOP3.LUT P5, PT, PT, PT, UP1, 0x80, 0x8 ;  /* 0x000000000008781c */ /* 0x000fc40003faf018 */
[C---:B------:R-:W-:Y:S02]  /*2710*/  IADD3 R98, P0, PT, R100.reuse, R161, RZ ;  /* 0x000000a164627210 */ /* 0x040fe40007f1e0ff */
[----:B------:R-:W-:Y:S02]  /*2720*/  ISETP.LT.AND P2, PT, R101, UR7, P2 ;  /* 0x0000000765007c0c */ /* 0x000fe40009741270 */
[----:B------:R-:W-:Y:S01]  /*2730*/  ISETP.LT.AND P5, PT, R99, UR7, P5 ;  /* 0x0000000763007c0c */ /* 0x000fe2000afa1270 */
[----:B0-----:R-:W-:Y:S01]  /*2740*/  IMAD.MOV R102, RZ, RZ, -R103 ;  /* 0x000000ffff667224 */ /* 0x001fe200078e0a67 */
[----:B------:R-:W-:Y:S02]  /*2750*/  LOP3.LUT R101, R3, 0x36, RZ, 0xfc, !PT ;  /* 0x0000003603657812 */ /* 0x000fe400078efcff */
[----:B------:R-:W-:Y:S02]  /*2760*/  PLOP3.LUT P4, PT, PT, PT, UP1, 0x80, 0x8 ;  /* 0x000000000008781c */ /* 0x000fe40003f8f018 */
[----:B------:R-:W-:-:S02]  /*2770*/  LEA.HI.X.SX32 R99, R100, R162, 0x1, P0 ;  /* 0x000000a264637211 */ /* 0x000fc400000f0eff */
[----:B------:R-:W-:Y:S01]  /*2780*/  IADD3 R100, P0, PT, R106, R161, RZ ;  /* 0x000000a16a647210 */ /* 0x000fe20007f1e0ff */
[----:B------:R-:W-:Y:S01]  /*2790*/  IMAD R155, R102, R159, RZ ;  /* 0x0000009f669b7224 */ /* 0x000fe200078e02ff */
[----:B------:R-:W-:Y:S01]  /*27a0*/  ISETP.LT.AND P4, PT, R101, UR7, P4 ;  /* 0x0000000765007c0c */ /* 0x000fe2000a781270 */
[----:B------:R-:W-:Y:S01]  /*27b0*/  IMAD.MOV.U32 R102, RZ, RZ, RZ ;  /* 0x000000ffff667224 */ /* 0x000fe200078e00ff */
[----:B------:R-:W-:Y:S01]  /*27c0*/  LEA.HI.X.SX32 R101, R106, R162, 0x1, P0 ;  /* 0x000000a26a657211 */ /* 0x000fe200000f0eff */
[----:B------:R-:W-:Y:S02]  /*27d0*/  VIADD R133, R12, 0x1 ;  /* 0x000000010c857836 */ /* 0x000fe40000000000 */
[----:B------:R-:W-:Y:S02]  /*27e0*/  IMAD.HI.U32 R155, R103, R155, R102 ;  /* 0x0000009b679b7227 */ /* 0x000fe400078e0066 */
[----:B------:R-:W2:Y:S01]  /*27f0*/  @P2 LDG.E.U8 R187, desc[UR20][R100.64] ;  /* 0x0000001464bb2981 */ /* 0x000ea2000c1e1100 */
[----:B------:R-:W-:-:S02]  /*2800*/  IADD3 R102, P2, PT, R104, R161, RZ ;  /* 0x000000a168667210 */ /* 0x000fc40007f5e0ff */
[----:B------:R-:W-:Y:S02]  /*2810*/  IABS R128, R12 ;  /* 0x0000000c00807213 */ /* 0x000fe40000000000 */
[----:B------:R-:W-:Y:S02]  /*2820*/  LEA.HI.X.SX32 R103, R104, R162, 0x1, P2 ;  /* 0x000000a268677211 */ /* 0x000fe400010f0eff */
[----:B------:R-:W-:Y:S01]  /*2830*/  PRMT R188, RZ, 0x7610, R188 ;  /* 0x00007610ffbc7816 */ /* 0x000fe200000000bc */
[----:B------:R-:W-:Y:S01]  /*2840*/  IMAD R108, R105, 0x2, R108 ;  /* 0x00000002696c7824 */ /* 0x000fe200078e026c */
[----:B------:R-:W-:Y:S02]  /*2850*/  LOP3.LUT R106, R3, 0x66, RZ, 0xfc, !PT ;  /* 0x00000066036a7812 */ /* 0x000fe400078efcff */
[----:B------:R-:W-:Y:S02]  /*2860*/  PLOP3.LUT P2, PT, PT, PT, UP1, 0x80, 0x8 ;  /* 0x000000000008781c */ /* 0x000fe40003f4f018 */
[----:B------:R-:W-:Y:S01]  /*2870*/  IABS R132, R133 ;  /* 0x0000008500847213 */ /* 0x000fe20000000000 */
[----:B------:R-:W-:Y:S01]  /*2880*/  IMAD.HI.U32 R104, R155, R128, RZ ;  /* 0x000000809b687227 */ /* 0x000fe200078e00ff */
[----:B------:R-:W-:Y:S01]  /*2890*/  PRMT R178, RZ, 0x7610, R178 ;  /* 0x00007610ffb27816 */ /* 0x000fe200000000b2 */
[----:B------:R-:W2:Y:S01]  /*28a0*/  @P3 LDG.E.U8 R188, desc[UR20][R102.64] ;  /* 0x0000001466bc3981 */ /* 0x000ea2000c1e1100 */
[----:B------:R-:W-:-:S02]  /*28b0*/  LOP3.LUT R109, R3, 0x56, RZ, 0xfc, !PT ;  /* 0x00000056036d7812 */ /* 0x000fc400078efcff */
[----:B------:R-:W-:Y:S02]  /*28c0*/  PLOP3.LUT P0, PT, PT, PT, UP1, 0x80, 0x8 ;  /* 0x000000000008781c */ /* 0x000fe40003f0f018 */
[----:B------:R-:W-:Y:S01]  /*28d0*/  ISETP.LT.AND P2, PT, R106, UR7, P2 ;  /* 0x000000076a007c0c */ /* 0x000fe20009741270 */
[----:B------:R-:W-:Y:S01]  /*28e0*/  IMAD.HI.U32 R106, R155, R132, RZ ;  /* 0x000000849b6a7227 */ /* 0x000fe200078e00ff */
[----:B------:R-:W-:Y:S01]  /*28f0*/  IADD3 R105, P3, PT, R108, R161, RZ ;  /* 0x000000a16c697210 */ /* 0x000fe20007f7e0ff */
[----:B------:R-:W2:Y:S02]  /*2900*/  @P1 LDG.E.U8 R178, desc[UR20][R98.64] ;  /* 0x0000001462b21981 */ /* 0x000ea4000c1e1100 */
[C---:B------:R-:W-:Y:S02]  /*2910*/  VIADD R131, R12.reuse, 0x2 ;  /* 0x000000020c837836 */ /* 0x040fe40000000000 */
[----:B------:R-:W-:Y:S01]  /*2920*/  IMAD.MOV R104, RZ, RZ, -R104 ;  /* 0x000000ffff687224 */ /* 0x000fe200078e0a68 */
[----:B------:R-:W-:Y:S01]  /*2930*/  ISETP.LT.AND P0, PT, R109, UR7, P0 ;  /* 0x000000076d007c0c */ /* 0x000fe20008701270 */
[----:B------:R-:W-:-:S02]  /*2940*/  VIADD R129, R12, 0x8 ;  /* 0x000000080c817836 */ /* 0x000fc40000000000 */
[----:B------:R-:W-:Y:S01]  /*2950*/  IMAD.MOV R109, RZ, RZ, -R106 ;  /* 0x000000ffff6d7224 */ /* 0x000fe200078e0a6a */
[----:B------:R-:W-:Y:S01]  /*2960*/  LEA.HI.X.SX32 R106, R108, R162, 0x1, P3 ;  /* 0x000000a26c6a7211 */ /* 0x000fe200018f0eff */
[----:B------:R-:W-:Y:S01]  /*2970*/  IMAD R128, R159, R104, R128 ;  /* 0x000000689f807224 */ /* 0x000fe200078e0280 */
[C---:B------:R-:W-:Y:S02]  /*2980*/  LOP3.LUT R107, R3.reuse, 0x46, RZ, 0xfc, !PT ;  /* 0x00000046036b7812 */ /* 0x040fe400078efcff */
[----:B------:R-:W-:Y:S02]  /*2990*/  PLOP3.LUT P1, PT, PT, PT, UP1, 0x80, 0x8 ;  /* 0x000000000008781c */ /* 0x000fe40003f2f018 */
[----:B------:R-:W-:Y:S02]  /*29a0*/  IABS R134, R131 ;  /* 0x0000008300867213 */ /* 0x000fe40000000000 */
[----:B------:R-:W-:Y:S02]  /*29b0*/  LOP3.LUT R104, R3, 0x7c, RZ, 0xfc, !PT ;  /* 0x0000007c03687812 */ /* 0x000fe400078efcff */
[----:B------:R-:W-:Y:S01]  /*29c0*/  PLOP3.LUT P3, PT, PT, PT, UP1, 0x80, 0x8 ;  /* 0x000000000008781c */ /* 0x000fe20003f6f018 */
[----:B------:R-:W-:Y:S01]  /*29d0*/  VIADD R130, R12, 0x3 ;  /* 0x000000030c827836 */ /* 0x000fe20000000000 */
[----:B------:R-:W-:-:S02]  /*29e0*/  IABS R138, R129 ;  /* 0x00000081008a7213 */ /* 0x000fc40000000000 */
[----:B------:R-:W-:Y:S01]  /*29f0*/  ISETP.LT.AND P1, PT, R107, UR7, P1 ;  /* 0x000000076b007c0c */ /* 0x000fe20008f21270 */
[C---:B------:R-:W-:Y:S01]  /*2a00*/  IMAD.HI.U32 R107, R155.reuse, R134, RZ ;  /* 0x000000869b6b7227 */ /* 0x040fe200078e00ff */
[----:B------:R-:W-:Y:S02]  /*2a10*/  ISETP.LT.AND P3, PT, R104, UR7, P3 ;  /* 0x0000000768007c0c */ /* 0x000fe40009f61270 */
[----:B------:R-:W-:Y:S01]  /*2a20*/  IABS R136, R130 ;  /* 0x0000008200887213 */ /* 0x000fe20000000000 */
[----:B------:R-:W-:-:S04]  /*2a30*/  IMAD.HI.U32 R108, R155, R138, RZ ;  /* 0x0000008a9b6c7227 */ /* 0x000fc800078e00ff */
[----:B------:R-:W-:Y:S02]  /*2a40*/  IMAD.MOV R107, RZ, RZ, -R107 ;  /* 0x000000ffff6b7224 */ /* 0x000fe400078e0a6b */
[----:B------:R-:W-:Y:S02]  /*2a50*/  IMAD.MOV R108, RZ, RZ, -R108 ;  /* 0x000000ffff6c7224 */ /* 0x000fe400078e0a6c */
[----:B------:R-:W-:Y:S02]  /*2a60*/  IMAD R134, R159, R107, R134 ;  /* 0x0000006b9f867224 */ /* 0x000fe400078e0286 */
[C---:B------:R-:W-:Y:S02]  /*2a70*/  VIADD R137, R12.reuse, 0xa ;  /* 0x0000000a0c897836 */ /* 0x040fe40000000000 */
[----:B------:R-:W-:Y:S02]  /*2a80*/  VIADD R135, R12, 0xb ;  /* 0x0000000b0c877836 */ /* 0x000fe40000000000 */
[----:B------:R-:W-:Y:S01]  /*2a90*/  IMAD.HI.U32 R107, R155, R136, RZ ;  /* 0x000000889b6b7227 */ /* 0x000fe200078e00ff */
[----:B------:R-:W-:-:S03]  /*2aa0*/  PRMT R189, RZ, 0x7610, R189 ;  /* 0x00007610ffbd7816 */ /* 0x000fc600000000bd */
[C---:B------:R-:W-:Y:S02]  /*2ab0*/  IMAD R132, R159.reuse, R109, R132 ;  /* 0x0000006d9f847224 */ /* 0x040fe400078e0284 */
[----:B------:R-:W-:Y:S01]  /*2ac0*/  IMAD R138, R159, R108, R138 ;  /* 0x0000006c9f8a7224 */ /* 0x000fe200078e028a */
[----:B------:R-:W-:Y:S01]  /*2ad0*/  IABS R142, R137 ;  /* 0x00000089008e7213 */ /* 0x000fe20000000000 */
[----:B------:R-:W-:Y:S01]  /*2ae0*/  @P3 IMAD.MOV.U32 R108, RZ, RZ, R105 ;  /* 0x000000ffff6c3224 */ /* 0x000fe200078e0069 */
[----:B------:R-:W-:Y:S01]  /*2af0*/  IABS R144, R135 ;  /* 0x0000008700907213 */ /* 0x000fe20000000000 */
[----:B------:R-:W-:Y:S02]  /*2b00*/  @P3 IMAD.MOV.U32 R109, RZ, RZ, R106 ;  /* 0x000000ffff6d3224 */ /* 0x000fe400078e006a */
[----:B------:R-:W-:Y:S02]  /*2b10*/  IMAD.MOV R107, RZ, RZ, -R107 ;  /* 0x000000ffff6b7224 */ /* 0x000fe400078e0a6b */
[----:B------:R-:W-:Y:S01]  /*2b20*/  IMAD.HI.U32 R114, R155, R142, RZ ;  /* 0x0000008e9b727227 */ /* 0x000fe200078e00ff */
[----:B------:R0:W2:Y:S03]  /*2b30*/  @P3 LDG.E.U8 R189, desc[UR20][R108.64] ;  /* 0x000000146cbd3981 */ /* 0x0000a6000c1e1100 */
[----:B------:R-:W-:Y:S01]  /*2b40*/  IMAD R136, R159, R107, R136 ;  /* 0x0000006b9f887224 */ /* 0x000fe200078e0288 */
[----:B------:R-:W-:Y:S01]  /*2b50*/  IADD3 R107, P3, PT, R110, R161, RZ ;  /* 0x000000a16e6b7210 */ /* 0x000fe20007f7e0ff */
[----:B------:R-:W-:-:S04]  /*2b60*/  IMAD.HI.U32 R115, R155, R144, RZ ;  /* 0x000000909b737227 */ /* 0x000fc800078e00ff */
[----:B------:R-:W-:Y:S01]  /*2b70*/  VIADD R139, R12, 0x9 ;  /* 0x000000090c8b7836 */ /* 0x000fe20000000000 */
[----:B0-----:R-:W-:Y:S01]  /*2b80*/  LEA.HI.X.SX32 R108, R110, R162, 0x1, P3 ;  /* 0x000000a26e6c7211 */ /* 0x001fe200018f0eff */
[----:B------:R-:W-:Y:S02]  /*2b90*/  IMAD.MOV R114, RZ, RZ, -R114 ;  /* 0x000000ffff727224 */ /* 0x000fe400078e0a72 */
[----:B------:R-:W-:Y:S01]  /*2ba0*/  IMAD.MOV R115, RZ, RZ, -R115 ;  /* 0x000000ffff737224 */ /* 0x000fe200078e0a73 */
[----:B------:R-:W-:Y:S01]  /*2bb0*/  IADD3 R109, P3, PT, R111, R161, RZ ;  /* 0x000000a16f6d7210 */ /* 0x000fe20007f7e0ff */
[C---:B------:R-:W-:Y:S01]  /*2bc0*/  IMAD R142, R159.reuse, R114, R142 ;  /* 0x000000729f8e7224 */ /* 0x040fe200078e028e */
[----:B------:R-:W-:Y:S01]  /*2bd0*/  PRMT R190, RZ, 0x7610, R190 ;  /* 0x00007610ffbe7816 */ /* 0x000fe200000000be */
[----:B------:R-:W-:Y:S01]  /*2be0*/  IMAD R144, R159, R115, R144 ;  /* 0x000000739f907224 */ /* 0x000fe200078e0290 */
[----:B------:R-:W-:Y:S01]  /*2bf0*/  IABS R140, R139 ;  /* 0x0000008b008c7213 */ /* 0x000fe20000000000 */
[----:B------:R-:W-:Y:S01]  /*2c00*/  @P5 IMAD.MOV.U32 R114, RZ, RZ, R107 ;  /* 0x000000ffff725224 */ /* 0x000fe200078e006b */
[----:B------:R-:W-:Y:S01]  /*2c10*/  LEA.HI.X.SX32 R110, R111, R162, 0x1, P3 ;  /* 0x000000a26f6e7211 */ /* 0x000fe200018f0eff */
[----:B------:R-:W-:Y:S01]  /*2c20*/  @P5 IMAD.MOV.U32 R115, RZ, RZ, R108 ;  /* 0x000000ffff735224 */ /* 0x000fe200078e006c */
[----:B------:R-:W-:Y:S01]  /*2c30*/  IADD3 R111, P3, PT, R112, R161, RZ ;  /* 0x000000a1706f7210 */ /* 0x000fe20007f7e0ff */
[----:B------:R-:W-:Y:S01]  /*2c40*/  IMAD.HI.U32 R113, R155, R140, RZ ;  /* 0x0000008c9b717227 */ /* 0x000fe200078e00ff */
[----:B------:R-:W-:-:S02]  /*2c50*/  PRMT R191, RZ, 0x7610, R191 ;  /* 0x00007610ffbf7816 */ /* 0x000fc400000000bf */
[----:B------:R0:W2:Y:S01]  /*2c60*/  @P5 LDG.E.U8 R190, desc[UR20][R114.64] ;  /* 0x0000001472be5981 */ /* 0x0000a2000c1e1100 */
[----:B------:R-:W-:Y:S01]  /*2c70*/  LEA.HI.X.SX32 R112, R112, R162, 0x1, P3 ;  /* 0x000000a270707211 */ /* 0x000fe200018f0eff */
[----:B------:R-:W-:Y:S01]  /*2c80*/  IMAD.MOV R113, RZ, RZ, -R113 ;  /* 0x000000ffff717224 */ /* 0x000fe200078e0a71 */
[----:B------:R-:W-:Y:S01]  /*2c90*/  PRMT R192, RZ, 0x7610, R192 ;  /* 0x00007610ffc07816 */ /* 0x000fe200000000c0 */
[----:B0-----:R-:W-:Y:S02]  /*2ca0*/  @P4 IMAD.MOV.U32 R114, RZ, RZ, R109 ;  /* 0x000000ffff724224 */ /* 0x001fe400078e006d */
[----:B------:R-:W-:Y:S02]  /*2cb0*/  @P4 IMAD.MOV.U32 R115, RZ, RZ, R110 ;  /* 0x000000ffff734224 */ /* 0x000fe400078e006e */
[----:B------:R-:W-:-:S03]  /*2cc0*/  IMAD R140, R159, R113, R140 ;  /* 0x000000719f8c7224 */ /* 0x000fc600078e028c */
[----:B------:R0:W2:Y:S01]  /*2cd0*/  @P4 LDG.E.U8 R191, desc[UR20][R114.64] ;  /* 0x0000001472bf4981 */ /* 0x0000a2000c1e1100 */
[----:B------:R-:W-:Y:S02]  /*2ce0*/  IADD3 R113, P3, PT, R117, R161, RZ ;  /* 0x000000a175717210 */ /* 0x000fe40007f7e0ff */
[----:B------:R-:W-:Y:S01]  /*2cf0*/  LEA.HI R118, R0, 0xe, RZ, 0x1a ;  /* 0x0000000e00767811 */ /* 0x000fe200078fd0ff */
[----:B0-----:R-:W-:Y:S02]  /*2d00*/  @P1 IMAD.MOV.U32 R114, RZ, RZ, R111 ;  /* 0x000000ffff721224 */ /* 0x001fe400078e006f */
[----:B------:R-:W-:-:S05]  /*2d10*/  @P1 IMAD.MOV.U32 R115, RZ, RZ, R112 ;  /* 0x000000ffff731224 */ /* 0x000fca00078e0070 */
[----:B------:R0:W2:Y:S01]  /*2d20*/  @P1 LDG.E.U8 R192, desc[UR20][R114.64] ;  /* 0x0000001472c01981 */ /* 0x0000a2000c1e1100 */
[----:B------:R-:W-:Y:S01]  /*2d30*/  PLOP3.LUT P1, PT, PT, PT, UP1, 0x80, 0x8 ;  /* 0x000000000008781c */ /* 0x000fe20003f2f018 */
[C---:B------:R-:W-:Y:S01]  /*2d40*/  IMAD R121, R118.reuse, UR18, RZ ;  /* 0x0000001276797c24 */ /* 0x040fe2000f8e02ff */
[----:B------:R-:W-:Y:S02]  /*2d50*/  PRMT R193, RZ, 0x7610, R193 ;  /* 0x00007610ffc17816 */ /* 0x000fe400000000c1 */
[----:B------:R-:W-:Y:S02]  /*2d60*/  ISETP.LT.AND P1, PT, R118, UR7, P1 ;  /* 0x0000000776007c0c */ /* 0x000fe40008f21270 */
[----:B0-----:R-:W-:Y:S02]  /*2d70*/  LEA.HI.X.SX32 R115, R117, R162, 0x1, P3 ;  /* 0x000000a275737211 */ /* 0x001fe400018f0eff */
[----:B------:R-:W-:Y:S01]  /*2d80*/  IADD3 R114, P4, PT, R116, R161, RZ ;  /* 0x000000a174727210 */ /* 0x000fe20007f9e0ff */
[----:B------:R-:W-:-:S02]  /*2d90*/  @P0 IMAD.MOV.U32 R118, RZ, RZ, R113 ;  /* 0x000000ffff760224 */ /* 0x000fc400078e0071 */
[----:B------:R-:W-:Y:S01]  /*2da0*/  @P0 IMAD.MOV.U32 R119, RZ, RZ, R115 ;  /* 0x000000ffff770224 */ /* 0x000fe200078e0073 */
[----:B------:R-:W-:Y:S02]  /*2db0*/  LEA.HI.X.SX32 R116, R116, R162, 0x1, P4 ;  /* 0x000000a274747211 */ /* 0x000fe400020f0eff */
[----:B------:R-:W-:Y:S02]  /*2dc0*/  PRMT R194, RZ, 0x7610, R194 ;  /* 0x00007610ffc27816 */ /* 0x000fe400000000c2 */
[----:B------:R0:W2:Y:S01]  /*2dd0*/  @P0 LDG.E.U8 R193, desc[UR20][R118.64] ;  /* 0x0000001476c10981 */ /* 0x0000a2000c1e1100 */
[----:B------:R-:W-:Y:S01]  /*2de0*/  ISETP.GT.U32.AND P4, PT, R159, R132, PT ;  /* 0x000000849f00720c */ /* 0x000fe20003f84070 */
[----:B0-----:R-:W-:Y:S02]  /*2df0*/  @P2 IMAD.MOV.U32 R118, RZ, RZ, R114 ;  /* 0x000000ffff762224 */ /* 0x001fe400078e0072 */
[----:B------:R-:W-:Y:S01]  /*2e00*/  @P2 IMAD.MOV.U32 R119, RZ, RZ, R116 ;  /* 0x000000ffff772224 */ /* 0x000fe200078e0074 */
[----:B------:R-:W-:-:S04]  /*2e10*/  LEA.HI R120, R0, 0x1e, RZ, 0x1a ;  /* 0x0000001e00787811 */ /* 0x000fc800078fd0ff */
[----:B------:R0:W2:Y:S01]  /*2e20*/  @P2 LDG.E.U8 R194, desc[UR20][R118.64] ;  /* 0x0000001476c22981 */ /* 0x0000a2000c1e1100 */
[----:B------:R-:W-:Y:S02]  /*2e30*/  IADD3 R117, P2, PT, R121, R161, RZ ;  /* 0x000000a179757210 */ /* 0x000fe40007f5e0ff */
[----:B------:R-:W-:Y:S02]  /*2e40*/  ISETP.GT.U32.AND P3, PT, R159, R128, PT ;  /* 0x000000809f00720c */ /* 0x000fe40003f64070 */
[----:B------:R-:W-:Y:S01]  /*2e50*/  PLOP3.LUT P0, PT, PT, PT, UP1, 0x80, 0x8 ;  /* 0x000000000008781c */ /* 0x000fe20003f0f018 */
[C---:B------:R-:W-:Y:S01]  /*2e60*/  IMAD R122, R120.reuse, UR18, RZ ;  /* 0x00000012787a7c24 */ /* 0x040fe2000f8e02ff */
[----:B0-----:R-:W-:Y:S02]  /*2e70*/  LEA.HI.X.SX32 R118, R121, R162, 0x1, P2 ;  /* 0x000000a279767211 */ /* 0x001fe400010f0eff */
[----:B------:R-:W-:Y:S02]  /*2e80*/  PRMT R195, RZ, 0x7610, R195 ;  /* 0x00007610ffc37816 */ /* 0x000fe400000000c3 */
[----:B------:R-:W-:Y:S01]  /*2e90*/  ISETP.LT.AND P0, PT, R120, UR7, P0 ;  /* 0x0000000778007c0c */ /* 0x000fe20008701270 */
[----:B------:R-:W-:Y:S01]  /*2ea0*/  @P1 IMAD.MOV.U32 R120, RZ, RZ, R117 ;  /* 0x000000ffff781224 */ /* 0x000fe200078e0075 */
[----:B------:R-:W-:Y:S01]  /*2eb0*/  ISETP.GT.U32.AND P2, PT, R159, R134, PT ;  /* 0x000000869f00720c */ /* 0x000fe20003f44070 */
[----:B------:R-:W-:-:S02]  /*2ec0*/  @P1 IMAD.MOV.U32 R121, RZ, RZ, R118 ;  /* 0x000000ffff791224 */ /* 0x000fc400078e0076 */
[--C-:B------:R-:W-:Y:S01]  /*2ed0*/  @!P4 IMAD.IADD R132, R132, 0x1, -R159.reuse ;  /* 0x000000018484c824 */ /* 0x100fe200078e0a9f */
[C---:B------:R-:W-:Y:S02]  /*2ee0*/  ISETP.GT.U32.AND P4, PT, R159.reuse, R138, PT ;  /* 0x0000008a9f00720c */ /* 0x040fe40003f84070 */
[----:B------:R0:W2:Y:S01]  /*2ef0*/  @P1 LDG.E.U8 R195, desc[UR20][R120.64] ;  /* 0x0000001478c31981 */ /* 0x0000a2000c1e1100 */
[----:B------:R-:W-:Y:S01]  /*2f00*/  IADD3 R119, P1, PT, R122, R161, RZ ;  /* 0x000000a17a777210 */ /* 0x000fe20007f3e0ff */
[--C-:B------:R-:W-:Y:S01]  /*2f10*/  @!P3 IMAD.IADD R128, R128, 0x1, -R159.reuse ;  /* 0x000000018080b824 */ /* 0x100fe200078e0a9f */
[----:B------:R-:W-:Y:S02]  /*2f20*/  LEA.HI R124, R0, 0x5e, RZ, 0x1a ;  /* 0x0000005e007c7811 */ /* 0x000fe400078fd0ff */
[----:B------:R-:W-:Y:S02]  /*2f30*/  PLOP3.LUT P3, PT, PT, PT, UP1, 0x80, 0x8 ;  /* 0x000000000008781c */ /* 0x000fe40003f6f018 */
[----:B------:R-:W-:Y:S01]  /*2f40*/  @!P2 IMAD.IADD R134, R134, 0x1, -R159 ;  /* 0x000000018686a824 */ /* 0x000fe200078e0a9f */
[----:B0-----:R-:W-:Y:S01]  /*2f50*/  LEA.HI.X.SX32 R120, R122, R162, 0x1, P1 ;  /* 0x000000a27a787211 */ /* 0x001fe200008f0eff */
[----:B------:R-:W-:Y:S01]  /*2f60*/  IMAD R126, R124, UR18, RZ ;  /* 0x000000127c7e7c24 */ /* 0x000fe2000f8e02ff */
[----:B------:R-:W-:-:S02]  /*2f70*/  ISETP.GT.U32.AND P2, PT, R159, R142, PT ;  /* 0x0000008e9f00720c */ /* 0x000fc40003f44070 */
[----:B------:R-:W-:Y:S01]  /*2f80*/  ISETP.LT.AND P3, PT, R124, UR7, P3 ;  /* 0x000000077c007c0c */ /* 0x000fe20009f61270 */
[----:B------:R-:W-:Y:S01]  /*2f90*/  @P0 IMAD.MOV.U32 R122, RZ, RZ, R119 ;  /* 0x000000ffff7a0224 */ /* 0x000fe200078e0077 */
[----:B------:R-:W-:Y:S01]  /*2fa0*/  PRMT R196, RZ, 0x7610, R196 ;  /* 0x00007610ffc47816 */ /* 0x000fe200000000c4 */
[----:B------:R-:W-:Y:S01]  /*2fb0*/  @P0 IMAD.MOV.U32 R123, RZ, RZ, R120 ;  /* 0x000000ffff7b0224 */ /* 0x000fe200078e0078 */
[C---:B------:R-:W-:Y:S01]  /*2fc0*/  ISETP.GT.U32.AND P1, PT, R159.reuse, R140, PT ;  /* 0x0000008c9f00720c */ /* 0x040fe20003f24070 */
[----:B------:R-:W-:Y:S01]  /*2fd0*/  @!P4 IMAD.IADD R138, R138, 0x1, -R159 ;  /* 0x000000018a8ac824 */ /* 0x000fe200078e0a9f */
[----:B------:R-:W-:Y:S02]  /*2fe0*/  IADD3 R121, P4, PT, R126, R161, RZ ;  /* 0x000000a17e797210 */ /* 0x000fe40007f9e0ff */
[----:B------:R0:W2:Y:S01]  /*2ff0*/  @P0 LDG.E.U8 R196, desc[UR20][R122.64] ;  /* 0x000000147ac40981 */ /* 0x0000a2000c1e1100 */
[----:B------:R-:W-:Y:S02]  /*3000*/  PRMT R197, RZ, 0x7610, R197 ;  /* 0x00007610ffc57816 */ /* 0x000fe400000000c5 */
[----:B------:R-:W-:Y:S01]  /*3010*/  @!P2 IMAD.IADD R142, R142, 0x1, -R159 ;  /* 0x000000018e8ea824 */ /* 0x000fe200078e0a9f */
[----:B------:R-:W-:-:S02]  /*3020*/  ISETP.GT.U32.AND P2, PT, R159, R134, PT ;  /* 0x000000869f00720c */ /* 0x000fc40003f44070 */
[----:B0-----:R-:W-:Y:S01]  /*3030*/  LEA.HI.X.SX32 R122, R126, R162, 0x1, P4 ;  /* 0x000000a27e7a7211 */ /* 0x001fe200020f0eff */
[----:B------:R-:W-:Y:S01]  /*3040*/  @P3 IMAD.MOV.U32 R126, RZ, RZ, R121 ;  /* 0x000000ffff7e3224 */ /* 0x000fe200078e0079 */
[----:B------:R-:W-:-:S03]  /*3050*/  ISETP.GT.U32.AND P5, PT, R159, R136, PT ;  /* 0x000000889f00720c */ /* 0x000fc60003fa4070 */
[----:B------:R-:W-:Y:S01]  /*3060*/  @P3 IMAD.MOV.U32 R127, RZ, RZ, R122 ;  /* 0x000000ffff7f3224 */ /* 0x000fe200078e007a */
[C---:B------:R-:W-:Y:S01]  /*3070*/  ISETP.GT.U32.AND P0, PT, R159.reuse, R144, PT ;  /* 0x000000909f00720c */ /* 0x040fe20003f04070 */
[----:B------:R-:W-:Y:S01]  /*3080*/  @!P1 IMAD.IADD R140, R140, 0x1, -R159 ;  /* 0x000000018c8c9824 */ /* 0x000fe200078e0a9f */
[----:B------:R-:W-:Y:S02]  /*3090*/  LEA.HI R124, R0, 0x6e, RZ, 0x1a ;  /* 0x0000006e007c7811 */ /* 0x000fe400078fd0ff */
[C---:B------:R-:W-:Y:S01]  /*30a0*/  ISETP.GT.U32.AND P1, PT, R159.reuse, R132, PT ;  /* 0x000000849f00720c */ /* 0x040fe20003f24070 */
[----:B------:R0:W2:Y:S01]  /*30b0*/  @P3 LDG.E.U8 R197, desc[UR20][R126.64] ;  /* 0x000000147ec53981 */ /* 0x0000a2000c1e1100 */
[----:B------:R-:W-:Y:S02]  /*30c0*/  PLOP3.LUT P4, PT, PT, PT, UP1, 0x80, 0x8 ;  /* 0x000000000008781c */ /* 0x000fe40003f8f018 */
[----:B------:R-:W-:Y:S02]  /*30d0*/  ISETP.GT.U32.AND P3, PT, R159, R138, PT ;  /* 0x0000008a9f00720c */ /* 0x000fe40003f64070 */
[C---:B------:R-:W-:Y:S01]  /*30e0*/  ISETP.LT.AND P4, PT, R124.reuse, UR7, P4 ;  /* 0x000000077c007c0c */ /* 0x040fe2000a781270 */
[----:B------:R-:W-:-:S02]  /*30f0*/  IMAD R124, R124, UR18, RZ ;  /* 0x000000127c7c7c24 */ /* 0x000fc4000f8e02ff */
[--C-:B------:R-:W-:Y:S02]  /*3100*/  @!P2 IMAD.IADD R134, R134, 0x1, -R159.reuse ;  /* 0x000000018686a824 */ /* 0x100fe400078e0a9f */
[--C-:B------:R-:W-:Y:S01]  /*3110*/  @!P5 IMAD.IADD R136, R136, 0x1, -R159.reuse ;  /* 0x000000018888d824 */ /* 0x100fe200078e0a9f */
[----:B------:R-:W-:Y:S01]  /*3120*/  IADD3 R123, P2, PT, R124, R161, RZ ;  /* 0x000000a17c7b7210 */ /* 0x000fe20007f5e0ff */
[--C-:B------:R-:W-:Y:S01]  /*3130*/  @!P0 IMAD.IADD R144, R144, 0x1, -R159.reuse ;  /* 0x0000000190908824 */ /* 0x100fe200078e0a9f */
[C---:B------:R-:W-:Y:S01]  /*3140*/  ISETP.GT.U32.AND P5, PT, R159.reuse, R128, PT ;  /* 0x000000809f00720c */ /* 0x040fe20003fa4070 */
[--C-:B------:R-:W-:Y:S01]  /*3150*/  @!P1 IMAD.IADD R132, R132, 0x1, -R159.reuse ;  /* 0x0000000184849824 */ /* 0x100fe200078e0a9f */
[C---:B------:R-:W-:Y:S01]  /*3160*/  ISETP.GT.U32.AND P1, PT, R159.reuse, R140, PT ;  /* 0x0000008c9f00720c */ /* 0x040fe20003f24070 */
[----:B------:R-:W-:Y:S01]  /*3170*/  @!P3 IMAD.IADD R138, R138, 0x1, -R159 ;  /* 0x000000018a8ab824 */ /* 0x000fe200078e0a9f */
[----:B------:R-:W-:Y:S02]  /*3180*/  LEA.HI.X.SX32 R124, R124, R162, 0x1, P2 ;  /* 0x000000a27c7c7211 */ /* 0x000fe400010f0eff */
[----:B------:R-:W-:-:S02]  /*3190*/  ISETP.GT.U32.AND P2, PT, R159, R144, PT ;  /* 0x000000909f00720c */ /* 0x000fc40003f44070 */
[----:B------:R-:W-:Y:S01]  /*31a0*/  ISETP.GE.AND P3, PT, R12, RZ, PT ;  /* 0x000000ff0c00720c */ /* 0x000fe20003f66270 */
[----:B0-----:R-:W-:Y:S01]  /*31b0*/  @P4 IMAD.MOV.U32 R126, RZ, RZ, R123 ;  /* 0x000000ffff7e4224 */ /* 0x001fe200078e007b */
[----:B------:R-:W-:Y:S01]  /*31c0*/  ISETP.GT.U32.AND P0, PT, R159, R136, PT ;  /* 0x000000889f00720c */ /* 0x000fe20003f04070 */
[----:B------:R-:W-:Y:S01]  /*31d0*/  @P4 IMAD.MOV.U32 R127, RZ, RZ, R124 ;  /* 0x000000ffff7f4224 */ /* 0x000fe200078e007c */
[----:B------:R-:W-:Y:S01]  /*31e0*/  PRMT R198, RZ, 0x7610, R198 ;  /* 0x00007610ffc67816 */ /* 0x000fe200000000c6 */
[--C-:B------:R-:W-:Y:S02]  /*31f0*/  @!P5 IMAD.IADD R128, R128, 0x1, -R159.reuse ;  /* 0x000000018080d824 */ /* 0x100fe400078e0a9f */
[----:B------:R-:W-:-:S03]  /*3200*/  @!P1 IMAD.IADD R140, R140, 0x1, -R159 ;  /* 0x000000018c8c9824 */ /* 0x000fc600078e0a9f */
[----:B------:R0:W2:Y:S01]  /*3210*/  @P4 LDG.E.U8 R198, desc[UR20][R126.64] ;  /* 0x000000147ec64981 */ /* 0x0000a2000c1e1100 */
[----:B------:R-:W-:Y:S01]  /*3220*/  ISETP.GE.AND P4, PT, R133, RZ, PT ;  /* 0x000000ff8500720c */ /* 0x000fe20003f86270 */
[--C-:B------:R-:W-:Y:S01]  /*3230*/  @!P2 IMAD.IADD R144, R144, 0x1, -R159.reuse ;  /* 0x000000019090a824 */ /* 0x100fe200078e0a9f */
[----:B------:R-:W-:Y:S01]  /*3240*/  ISETP.GE.AND P1, PT, R131, RZ, PT ;  /* 0x000000ff8300720c */ /* 0x000fe20003f26270 */
[----:B------:R-:W-:Y:S01]  /*3250*/  @!P3 IMAD.MOV R128, RZ, RZ, -R128 ;  /* 0x000000ffff80b224 */ /* 0x000fe200078e0a80 */
[----:B------:R-:W-:Y:S02]  /*3260*/  ISETP.GE.AND P2, PT, R129, RZ, PT ;  /* 0x000000ff8100720c */ /* 0x000fe40003f46270 */
[----:B------:R-:W-:Y:S01]  /*3270*/  ISETP.GE.AND P3, PT, R139, RZ, PT ;  /* 0x000000ff8b00720c */ /* 0x000fe20003f66270 */
[----:B------:R-:W-:Y:S01]  /*3280*/  @!P0 IMAD.IADD R136, R136, 0x1, -R159 ;  /* 0x0000000188888824 */ /* 0x000fe200078e0a9f */
[----:B------:R-:W-:Y:S01]  /*3290*/  ISETP.GT.U32.AND P0, PT, R159, R142, PT ;  /* 0x0000008e9f00720c */ /* 0x000fe20003f04070 */
[----:B------:R-:W-:-:S04]  /*32a0*/  IMAD R173, R4, UR19, RZ ;  /* 0x0000001304ad7c24 */ /* 0x000fc8000f8e02ff */
[----:B------:R-:W-:Y:S01]  /*32b0*/  @!P4 IMAD.MOV R132, RZ, RZ, -R132 ;  /* 0x000000ffff84c224 */ /* 0x000fe200078e0a84 */
[----:B------:R-:W-:Y:S01]  /*32c0*/  ISETP.GE.AND P4, PT, R137, RZ, PT ;  /* 0x000000ff8900720c */ /* 0x000fe20003f86270 */
[----:B------:R-:W-:Y:S01]  /*32d0*/  @!P1 IMAD.MOV R134, RZ, RZ, -R134 ;  /* 0x000000ffff869224 */ /* 0x000fe200078e0a86 */
[----:B0-----:R-:W-:Y:S01]  /*32e0*/  LEA.HI R126, R0, 0x2e, RZ, 0x1a ;  /* 0x0000002e007e7811 */ /* 0x001fe200078fd0ff */
[----:B------:R-:W-:Y:S01]  /*32f0*/  @!P2 IMAD.MOV R138, RZ, RZ, -R138 ;  /* 0x000000ffff8aa224 */ /* 0x000fe200078e0a8a */
[----:B------:R-:W-:Y:S01]  /*3300*/  PLOP3.LUT P1, PT, PT, PT, UP1, 0x80, 0x8 ;  /* 0x000000000008781c */ /* 0x000fe20003f2f018 */
[----:B------:R-:W-:Y:S01]  /*3310*/  @!P3 IMAD.MOV R140, RZ, RZ, -R140 ;  /* 0x000000ffff8cb224 */ /* 0x000fe200078e0a8c */
[----:B------:R-:W-:Y:S02]  /*3320*/  ISETP.GE.AND P2, PT, R135, RZ, PT ;  /* 0x000000ff8700720c */ /* 0x000fe40003f46270 */
[----:B------:R-:W-:Y:S02]  /*3330*/  ISETP.NE.AND P3, PT, R125, RZ, PT ;  /* 0x000000ff7d00720c */ /* 0x000fe40003f65270 */
[----:B------:R-:W-:Y:S01]  /*3340*/  LOP3.LUT R167, RZ, R125, RZ, 0x33, !PT ;  /* 0x0000007dffa77212 */ /* 0x000fe200078e33ff */
[----:B------:R-:W-:Y:S01]  /*3350*/  @!P0 IMAD.IADD R142, R142, 0x1, -R159 ;  /* 0x000000018e8e8824 */ /* 0x000fe200078e0a9f */
[----:B------:R-:W-:-:S02]  /*3360*/  ISETP.GE.AND P0, PT, R130, RZ, PT ;  /* 0x000000ff8200720c */ /* 0x000fc40003f06270 */
[C---:B------:R-:W-:Y:S01]  /*3370*/  ISETP.LT.AND P1, PT, R126.reuse, UR7, P1 ;  /* 0x000000077e007c0c */ /* 0x040fe20008f21270 */
[----:B------:R-:W-:Y:S01]  /*3380*/  IMAD R126, R126, UR18, RZ ;  /* 0x000000127e7e7c24 */ /* 0x000fe2000f8e02ff */
[----:B------:R-:W-:Y:S02]  /*3390*/  IADD3 R168, P5, PT, R173, UR14, RZ ;  /* 0x0000000eada87c10 */ /* 0x000fe4000ffbe0ff */
[----:B------:R-:W-:Y:S01]  /*33a0*/  SEL R130, R167, R128, !P3 ;  /* 0x00000080a7827207 */ /* 0x000fe20005800000 */
[----:B------:R-:W-:Y:S01]  /*33b0*/  @!P4 IMAD.MOV R142, RZ, RZ, -R142 ;  /* 0x000000ffff8ec224 */ /* 0x000fe200078e0a8e */
[----:B------:R-:W-:Y:S02]  /*33c0*/  LEA.HI.X.SX32 R173, R173, UR15, 0x1, P5 ;  /* 0x0000000fadad7c11 */ /* 0x000fe4000a8f0eff */
[----:B------:R-:W-:Y:S01]  /*33d0*/  SEL R132, R167, R132, !P3 ;  /* 0x00000084a7847207 */ /* 0x000fe20005800000 */
[----:B------:R-:W-:Y:S01]  /*33e0*/  IMAD R130, R130, UR12, RZ ;  /* 0x0000000c82827c24 */ /* 0x000fe2000f8e02ff */
[----:B------:R-:W-:-:S02]  /*33f0*/  IADD3 R125, P5, PT, R126, R161, RZ ;  /* 0x000000a17e7d7210 */ /* 0x000fc40007fbe0ff */
[----:B------:R-:W-:Y:S01]  /*3400*/  PLOP3.LUT P4, PT, PT, PT, UP1, 0x80, 0x8 ;  /* 0x000000000008781c */ /* 0x000fe20003f8f018 */
[----:B------:R-:W-:Y:S01]  /*3410*/  @!P2 IMAD.MOV R144, RZ, RZ, -R144 ;  /* 0x000000ffff90a224 */ /* 0x000fe200078e0a90 */
[----:B------:R-:W-:Y:S01]  /*3420*/  LEA.HI.X.SX32 R128, R126, R162, 0x1, P5 ;  /* 0x000000a27e807211 */ /* 0x000fe200028f0eff */
[----:B------:R-:W-:Y:S01]  /*3430*/  IMAD R132, R132, UR12, RZ ;  /* 0x0000000c84847c24 */ /* 0x000fe2000f8e02ff */
[----:B------:R-:W-:Y:S02]  /*3440*/  ISETP.LT.AND P2, PT, R4, UR7, P4 ;  /* 0x0000000704007c0c */ /* 0x000fe4000a741270 */
[----:B------:R-:W-:Y:S02]  /*3450*/  SEL R135, R167, R138, !P3 ;  /* 0x0000008aa7877207 */ /* 0x000fe40005800000 */
[C---:B------:R-:W-:Y:S01]  /*3460*/  IADD3 R129, P5, PT, R130.reuse, R168, RZ ;  /* 0x000000a882817210 */ /* 0x040fe20007fbe0ff */
[----:B------:R-:W-:Y:S02]  /*3470*/  @!P0 IMAD.MOV R136, RZ, RZ, -R136 ;  /* 0x000000ffff888224 */ /* 0x000fe400078e0a88 */
[----:B------:R-:W-:Y:S01]  /*3480*/  IMAD R135, R135, UR12, RZ ;  /* 0x0000000c87877c24 */ /* 0x000fe2000f8e02ff */
[----:B------:R-:W-:-:S02]  /*3490*/  LEA.HI.X.SX32 R130, R130, R173, 0x1, P5 ;  /* 0x000000ad82827211 */ /* 0x000fc400028f0eff */
[----:B------:R-:W-:Y:S02]  /*34a0*/  IADD3 R131, P5, PT, R132, R168, RZ ;  /* 0x000000a884837210 */ /* 0x000fe40007fbe0ff */
[----:B------:R-:W-:Y:S02]  /*34b0*/  SEL R137, R167, R134, !P3 ;  /* 0x00000086a7897207 */ /* 0x000fe40005800000 */
[C---:B------:R-:W-:Y:S02]  /*34c0*/  LEA.HI R127, R0.reuse, 0x3e, RZ, 0x1a ;  /* 0x0000003e007f7811 */ /* 0x040fe400078fd0ff */
[----:B------:R-:W-:Y:S02]  /*34d0*/  PLOP3.LUT P0, PT, PT, PT, UP1, 0x80, 0x8 ;  /* 0x000000000008781c */ /* 0x000fe40003f0f018 */
[----:B------:R-:W-:Y:S02]  /*34e0*/  LEA.HI R126, R0, 0x4e, RZ, 0x1a ;  /* 0x0000004e007e7811 */ /* 0x000fe400078fd0ff */
[----:B------:R-:W-:-:S02]  /*34f0*/  PLOP3.LUT P4, PT, PT, PT, UP1, 0x80, 0x8 ;  /* 0x000000000008781c */ /* 0x000fc40003f8f018 */
[----:B------:R-:W-:Y:S02]  /*3500*/  LEA.HI.X.SX32 R132, R132, R173, 0x1, P5 ;  /* 0x000000ad84847211 */ /* 0x000fe400028f0eff */
[----:B------:R-:W-:Y:S01]  /*3510*/  IADD3 R133, P5, PT, R135, R168, RZ ;  /* 0x000000a887857210 */ /* 0x000fe20007fbe0ff */
[----:B------:R-:W-:Y:S01]  /*3520*/  IMAD R137, R137, UR12, RZ ;  /* 0x0000000c89897c24 */ /* 0x000fe2000f8e02ff */
[----:B------:R-:W-:Y:S01]  /*3530*/  ISETP.LT.AND P0, PT, R127, UR7, P0 ;  /* 0x000000077f007c0c */ /* 0x000fe20008701270 */
[----:B------:R-:W-:Y:S01]  /*3540*/  @P2 IMAD.MOV.U32 R127, RZ, RZ, R130 ;  /* 0x000000ffff7f2224 */ /* 0x000fe200078e0082 */
[----:B------:R-:W-:Y:S01]  /*3550*/  ISETP.LT.AND P4, PT, R126, UR7, P4 ;  /* 0x000000077e007c0c */ /* 0x000fe2000a781270 */
[----:B------:R-:W-:Y:S01]  /*3560*/  @P2 IMAD.MOV.U32 R126, RZ, RZ, R129 ;  /* 0x000000ffff7e2224 */ /* 0x000fe200078e0081 */
[----:B------:R-:W-:Y:S02]  /*3570*/  PRMT R217, RZ, 0x7610, R217 ;  /* 0x00007610ffd97816 */ /* 0x000fe400000000d9 */
[----:B------:R-:W-:-:S02]  /*3580*/  SEL R138, R167, R140, !P3 ;  /* 0x0000008ca78a7207 */ /* 0x000fc40005800000 */
[-C--:B------:R-:W-:Y:S02]  /*3590*/  LEA.HI.X.SX32 R134, R135, R173.reuse, 0x1, P5 ;  /* 0x000000ad87867211 */ /* 0x080fe400028f0eff */
[----:B------:R-:W-:Y:S01]  /*35a0*/  IADD3 R135, P5, PT, R137, R168, RZ ;  /* 0x000000a889877210 */ /* 0x000fe20007fbe0ff */
[----:B------:R-:W-:Y:S01]  /*35b0*/  IMAD R138, R138, UR12, RZ ;  /* 0x0000000c8a8a7c24 */ /* 0x000fe2000f8e02ff */
[----:B------:R0:W2:Y:S01]  /*35c0*/  @P2 LDG.E.U8 R217, desc[UR20][R126.64] ;  /* 0x000000147ed92981 */ /* 0x0000a2000c1e1100 */
[----:B------:R-:W-:Y:S02]  /*35d0*/  PRMT R218, RZ, 0x7610, R218 ;  /* 0x00007610ffda7816 */ /* 0x000fe400000000da */
[----:B------:R-:W-:Y:S02]  /*35e0*/  SEL R140, R167, R136, !P3 ;  /* 0x00000088a78c7207 */ /* 0x000fe40005800000 */
[----:B------:R-:W-:Y:S02]  /*35f0*/  LEA.HI.X.SX32 R136, R137, R173, 0x1, P5 ;  /* 0x000000ad89887211 */ /* 0x000fe400028f0eff */
[----:B------:R-:W-:Y:S01]  /*3600*/  IADD3 R137, P5, PT, R138, R168, RZ ;  /* 0x000000a88a897210 */ /* 0x000fe20007fbe0ff */
[----:B0-----:R-:W-:-:S02]  /*3610*/  @P2 IMAD.MOV.U32 R126, RZ, RZ, R133 ;  /* 0x000000ffff7e2224 */ /* 0x001fc400078e0085 */
[----:B------:R-:W-:Y:S01]  /*3620*/  @P2 IMAD.MOV.U32 R127, RZ, RZ, R134 ;  /* 0x000000ffff7f2224 */ /* 0x000fe200078e0086 */
[----:B------:R-:W-:Y:S01]  /*3630*/  SEL R142, R167, R142, !P3 ;  /* 0x0000008ea78e7207 */ /* 0x000fe20005800000 */
[----:B------:R-:W-:Y:S01]  /*3640*/  IMAD R140, R140, UR12, RZ ;  /* 0x0000000c8c8c7c24 */ /* 0x000fe2000f8e02ff */
[----:B------:R-:W-:Y:S02]  /*3650*/  PRMT R219, RZ, 0x7610, R219 ;  /* 0x00007610ffdb7816 */ /* 0x000fe400000000db */
[----:B------:R0:W2:Y:S01]  /*3660*/  @P2 LDG.E.U8 R218, desc[UR20][R126.64] ;  /* 0x000000147eda2981 */ /* 0x0000a2000c1e1100 */
[----:B------:R-:W-:Y:S01]  /*3670*/  LEA.HI.X.SX32 R138, R138, R173, 0x1, P5 ;  /* 0x000000ad8a8a7211 */ /* 0x000fe200028f0eff */
[----:B------:R-:W-:Y:S01]  /*3680*/  IMAD R142, R142, UR12, RZ ;  /* 0x0000000c8e8e7c24 */ /* 0x000fe2000f8e02ff */
[----:B------:R-:W-:Y:S02]  /*3690*/  IADD3 R139, P5, PT, R140, R168, RZ ;  /* 0x000000a88c8b7210 */ /* 0x000fe40007fbe0ff */
[----:B------:R-:W-:Y:S01]  /*36a0*/  PRMT R220, RZ, 0x7610, R220 ;  /* 0x00007610ffdc7816 */ /* 0x000fe200000000dc */
[----:B0-----:R-:W-:-:S02]  /*36b0*/  @P2 IMAD.MOV.U32 R126, RZ, RZ, R131 ;  /* 0x000000ffff7e2224 */ /* 0x001fc400078e0083 */
[----:B------:R-:W-:Y:S01]  /*36c0*/  @P2 IMAD.MOV.U32 R127, RZ, RZ, R132 ;  /* 0x000000ffff7f2224 */ /* 0x000fe200078e0084 */
[----:B------:R-:W-:-:S04]  /*36d0*/  LEA.HI.X.SX32 R140, R140, R173, 0x1, P5 ;  /* 0x000000ad8c8c7211 */ /* 0x000fc800028f0eff */
[----:B------:R0:W2:Y:S01]  /*36e0*/  @P2 LDG.E.U8 R219, desc[UR20][R126.64] ;  /* 0x000000147edb2981 */ /* 0x0000a2000c1e1100 */
[C---:B------:R-:W-:Y:S02]  /*36f0*/  IADD3 R141, P5, PT, R142.reuse, R168, RZ ;  /* 0x000000a88e8d7210 */ /* 0x040fe40007fbe0ff */
[----:B------:R-:W-:Y:S01]  /*3700*/  PRMT R221, RZ, 0x7610, R221 ;  /* 0x00007610ffdd7816 */ /* 0x000fe200000000dd */
[----:B0-----:R-:W-:Y:S02]  /*3710*/  @P2 IMAD.MOV.U32 R126, RZ, RZ, R137 ;  /* 0x000000ffff7e2224 */ /* 0x001fe400078e0089 */
[----:B------:R-:W-:Y:S01]  /*3720*/  @P2 IMAD.MOV.U32 R127, RZ, RZ, R138 ;  /* 0x000000ffff7f2224 */ /* 0x000fe200078e008a */
[----:B------:R-:W-:-:S04]  /*3730*/  LEA.HI.X.SX32 R142, R142, R173, 0x1, P5 ;  /* 0x000000ad8e8e7211 */ /* 0x000fc800028f0eff */
[----:B------:R0:W2:Y:S01]  /*3740*/  @P2 LDG.E.U8 R220, desc[UR20][R126.64] ;  /* 0x000000147edc2981 */ /* 0x0000a2000c1e1100 */
[----:B------:R-:W-:Y:S02]  /*3750*/  LEA.HI R143, R0, 0x3e, RZ, 0x1a ;  /* 0x0000003e008f7811 */ /* 0x000fe400078fd0ff */
[----:B------:R-:W-:Y:S01]  /*3760*/  PRMT R199, RZ, 0x7610, R199 ;  /* 0x00007610ffc77816 */ /* 0x000fe200000000c7 */
[----:B0-----:R-:W-:Y:S02]  /*3770*/  @P2 IMAD.MOV.U32 R126, RZ, RZ, R135 ;  /* 0x000000ffff7e2224 */ /* 0x001fe400078e0087 */
[----:B------:R-:W-:-:S05]  /*3780*/  @P2 IMAD.MOV.U32 R127, RZ, RZ, R136 ;  /* 0x000000ffff7f2224 */ /* 0x000fca00078e0088 */
[----:B------:R0:W2:Y:S01]  /*3790*/  @P2 LDG.E.U8 R221, desc[UR20][R126.64] ;  /* 0x000000147edd2981 */ /* 0x0000a2000c1e1100 */
[----:B------:R-:W-:Y:S01]  /*37a0*/  IMAD R145, R143, UR18, RZ ;  /* 0x000000128f917c24 */ /* 0x000fe2000f8e02ff */
[----:B------:R-:W-:Y:S01]  /*37b0*/  PRMT R200, RZ, 0x7610, R200 ;  /* 0x00007610ffc87816 */ /* 0x000fe200000000c8 */
[----:B0-----:R-:W-:Y:S02]  /*37c0*/  @P2 IMAD.MOV.U32 R126, RZ, RZ, R141 ;  /* 0x000000ffff7e2224 */ /* 0x001fe400078e008d */
[----:B------:R-:W-:Y:S01]  /*37d0*/  @P2 IMAD.MOV.U32 R127, RZ, RZ, R142 ;  /* 0x000000ffff7f2224 */ /* 0x000fe200078e008e */
[----:B------:R-:W-:-:S04]  /*37e0*/  SEL R148, R167, R144, !P3 ;  /* 0x00000090a7947207 */ /* 0x000fc80005800000 */
[----:B------:R0:W2:Y:S01]  /*37f0*/  @P2 LDG.E.U8 R199, desc[UR20][R126.64] ;  /* 0x000000147ec72981 */ /* 0x0000a2000c1e1100 */
[C---:B------:R-:W-:Y:S01]  /*3800*/  IADD3 R143, P5, PT, R145.reuse, R161, RZ ;  /* 0x000000a1918f7210 */ /* 0x040fe20007fbe0ff */
[----:B------:R-:W-:Y:S01]  /*3810*/  IMAD R148, R148, UR12, RZ ;  /* 0x0000000c94947c24 */ /* 0x000fe2000f8e02ff */
[----:B------:R-:W-:Y:S02]  /*3820*/  PRMT R222, RZ, 0x7610, R222 ;  /* 0x00007610ffde7816 */ /* 0x000fe400000000de */
[----:B------:R-:W-:Y:S01]  /*3830*/  LEA.HI R146, R0, 0x4e, RZ, 0x1a ;  /* 0x0000004e00927811 */ /* 0x000fe200078fd0ff */
[----:B0-----:R-:W-:Y:S02]  /*3840*/  @P2 IMAD.MOV.U32 R126, RZ, RZ, R139 ;  /* 0x000000ffff7e2224 */ /* 0x001fe400078e008b */
[----:B------:R-:W-:Y:S01]  /*3850*/  @P2 IMAD.MOV.U32 R127, RZ, RZ, R140 ;  /* 0x000000ffff7f2224 */ /* 0x000fe200078e008c */
[----:B------:R-:W-:-:S04]  /*3860*/  LEA.HI.X.SX32 R144, R145, R162, 0x1, P5 ;  /* 0x000000a291907211 */ /* 0x000fc800028f0eff */
[----:B------:R0:W2:Y:S01]  /*3870*/  @P2 LDG.E.U8 R200, desc[UR20][R126.64] ;  /* 0x000000147ec82981 */ /* 0x0000a2000c1e1100 */
[----:B------:R-:W-:Y:S01]  /*3880*/  IMAD R150, R146, UR18, RZ ;  /* 0x0000001292967c24 */ /* 0x000fe2000f8e02ff */
[----:B------:R-:W-:Y:S02]  /*3890*/  PRMT R223, RZ, 0x7610, R223 ;  /* 0x00007610ffdf7816 */ /* 0x000fe400000000df */
[C---:B------:R-:W-:Y:S01]  /*38a0*/  IADD3 R146, P5, PT, R148.reuse, R168, RZ ;  /* 0x000000a894927210 */ /* 0x040fe20007fbe0ff */
[----:B0-----:R-:W-:Y:S02]  /*38b0*/  @P1 IMAD.MOV.U32 R126, RZ, RZ, R125 ;  /* 0x000000ffff7e1224 */ /* 0x001fe400078e007d */
[----:B------:R-:W-:Y:S01]  /*38c0*/  @P1 IMAD.MOV.U32 R127, RZ, RZ, R128 ;  /* 0x000000ffff7f1224 */ /* 0x000fe200078e0080 */
[----:B------:R-:W-:-:S04]  /*38d0*/  LEA.HI.X.SX32 R148, R148, R173, 0x1, P5 ;  /* 0x000000ad94947211 */ /* 0x000fc800028f0eff */
[----:B------:R0:W2:Y:S01]  /*38e0*/  @P1 LDG.E.U8 R222, desc[UR20][R126.64] ;  /* 0x000000147ede1981 */ /* 0x0000a2000c1e1100 */
[----:B------:R-:W-:Y:S02]  /*38f0*/  LEA.HI R145, R0, 0x7e, RZ, 0x1a ;  /* 0x0000007e00917811 */ /* 0x000fe400078fd0ff */
[----:B------:R-:W-:Y:S01]  /*3900*/  IADD3 R147, P1, PT, R150, R161, RZ ;  /* 0x000000a196937210 */ /* 0x000fe20007f3e0ff */
[----:B0-----:R-:W-:Y:S02]  /*3910*/  @P0 IMAD.MOV.U32 R126, RZ, RZ, R143 ;  /* 0x000000ffff7e0224 */ /* 0x001fe400078e008f */
[----:B------:R-:W-:Y:S01]  /*3920*/  @P0 IMAD.MOV.U32 R127, RZ, RZ, R144 ;  /* 0x000000ffff7f0224 */ /* 0x000fe200078e0090 */
[----:B------:R-:W-:-:S04]  /*3930*/  PRMT R201, RZ, 0x7610, R201 ;  /* 0x00007610ffc97816 */ /* 0x000fc800000000c9 */
[----:B------:R0:W2:Y:S01]  /*3940*/  @P0 LDG.E.U8 R223, desc[UR20][R126.64] ;  /* 0x000000147edf0981 */ /* 0x0000a2000c1e1100 */
[----:B------:R-:W-:Y:S01]  /*3950*/  PLOP3.LUT P0, PT, PT, PT, UP1, 0x80, 0x8 ;  /* 0x000000000008781c */ /* 0x000fe20003f0f018 */
[C---:B------:R-:W-:Y:S01]  /*3960*/  IMAD R153, R145.reuse, UR18, RZ ;  /* 0x0000001291997c24 */ /* 0x040fe2000f8e02ff */
[----:B------:R-:W-:Y:S02]  /*3970*/  LEA.HI.X.SX32 R150, R150, R162, 0x1, P1 ;  /* 0x000000a296967211 */ /* 0x000fe400008f0eff */
[----:B------:R-:W-:Y:S01]  /*3980*/  ISETP.LT.AND P0, PT, R145, UR7, P0 ;  /* 0x0000000791007c0c */ /* 0x000fe20008701270 */
[----:B0-----:R-:W-:Y:S02]  /*3990*/  @P2 IMAD.MOV.U32 R126, RZ, RZ, R146 ;  /* 0x000000ffff7e2224 */ /* 0x001fe400078e0092 */
[----:B------:R-:W-:Y:S01]  /*39a0*/  @P2 IMAD.MOV.U32 R127, RZ, RZ, R148 ;  /* 0x000000ffff7f2224 */ /* 0x000fe200078e0094 */
[----:B------:R-:W-:Y:S02]  /*39b0*/  LOP3.LUT R149, R3, 0x26, RZ, 0xfc, !PT ;  /* 0x0000002603957812 */ /* 0x000fe400078efcff */
[----:B------:R-:W-:-:S02]  /*39c0*/  PLOP3.LUT P1, PT, PT, PT, UP1, 0x80, 0x8 ;  /* 0x000000000008781c */ /* 0x000fc40003f2f018 */
[----:B------:R-:W-:Y:S01]  /*39d0*/  PRMT R224, RZ, 0x7610, R224 ;  /* 0x00007610ffe07816 */ /* 0x000fe200000000e0 */
[----:B------:R0:W2:Y:S01]  /*39e0*/  @P2 LDG.E.U8 R201, desc[UR20][R126.64] ;  /* 0x000000147ec92981 */ /* 0x0000a2000c1e1100 */
[----:B------:R-:W-:Y:S01]  /*39f0*/  IADD3 R151, P5, PT, R153, R161, RZ ;  /* 0x000000a199977210 */ /* 0x000fe20007fbe0ff */
[C---:B------:R-:W-:Y:S01]  /*3a00*/  VIADD R160, R12.reuse, 0xf ;  /* 0x0000000f0ca07836 */ /* 0x040fe20000000000 */
[----:B------:R-:W-:Y:S02]  /*3a10*/  ISETP.LT.AND P1, PT, R149, UR7, P1 ;  /* 0x0000000795007c0c */ /* 0x000fe40008f21270 */
[----:B------:R-:W-:Y:S01]  /*3a20*/  LEA.HI.X.SX32 R153, R153, R162, 0x1, P5 ;  /* 0x000000a299997211 */ /* 0x000fe200028f0eff */
[----:B0-----:R-:W-:Y:S02]  /*3a30*/  @P4 IMAD.MOV.U32 R126, RZ, RZ, R147 ;  /* 0x000000ffff7e4224 */ /* 0x001fe400078e0093 */
[----:B------:R-:W-:Y:S01]  /*3a40*/  @P4 IMAD.MOV.U32 R127, RZ, RZ, R150 ;  /* 0x000000ffff7f4224 */ /* 0x000fe200078e0096 */
[----:B------:R-:W-:Y:S01]  /*3a50*/  IABS R170, R160 ;  /* 0x000000a000aa7213 */ /* 0x000fe20000000000 */
[----:B------:R-:W-:-:S03]  /*3a60*/  VIADD R164, R12, 0x4 ;  /* 0x000000040ca47836 */ /* 0x000fc60000000000 */
[----:B------:R0:W3:Y:S01]  /*3a70*/  @P4 LDG.E.U8 R224, desc[UR20][R126.64] ;  /* 0x000000147ee04981 */ /* 0x0000e2000c1e1100 */
[C---:B------:R-:W-:Y:S02]  /*3a80*/  IADD3 R152, P4, PT, R154.reuse, R161, RZ ;  /* 0x000000a19a987210 */ /* 0x040fe40007f9e0ff */
[----:B------:R-:W-:Y:S02]  /*3a90*/  PRMT R225, RZ, 0x7610, R225 ;  /* 0x00007610ffe17816 */ /* 0x000fe400000000e1 */
[----:B------:R-:W-:Y:S01]  /*3aa0*/  LEA.HI.X.SX32 R154, R154, R162, 0x1, P4 ;  /* 0x000000a29a9a7211 */ /* 0x000fe200020f0eff */
[----:B------:R-:W-:Y:S01]  /*3ab0*/  IMAD.HI.U32 R156, R155, R170, RZ ;  /* 0x000000aa9b9c7227 */ /* 0x000fe200078e00ff */
[----:B------:R-:W-:-:S03]  /*3ac0*/  IABS R165, R164 ;  /* 0x000000a400a57213 */ /* 0x000fc60000000000 */
[----:B0-----:R-:W-:Y:S02]  /*3ad0*/  @P0 IMAD.MOV.U32 R126, RZ, RZ, R151 ;  /* 0x000000ffff7e0224 */ /* 0x001fe400078e0097 */
[----:B------:R-:W-:Y:S01]  /*3ae0*/  @P0 IMAD.MOV.U32 R127, RZ, RZ, R153 ;  /* 0x000000ffff7f0224 */ /* 0x000fe200078e0099 */
[----:B------:R-:W-:Y:S01]  /*3af0*/  PRMT R226, RZ, 0x7610, R226 ;  /* 0x00007610ffe27816 */ /* 0x000fe200000000e2 */
[----:B------:R-:W-:-:S03]  /*3b00*/  IMAD.MOV R158, RZ, RZ, -R156 ;  /* 0x000000ffff9e7224 */ /* 0x000fc600078e0a9c */
[----:B------:R0:W3:Y:S01]  /*3b10*/  @P0 LDG.E.U8 R225, desc[UR20][R126.64] ;  /* 0x000000147ee10981 */ /* 0x0000e2000c1e1100 */
[----:B------:R-:W-:Y:S02]  /*3b20*/  IMAD.MOV.U32 R156, RZ, RZ, R165 ;  /* 0x000000ffff9c7224 */ /* 0x000fe400078e00a5 */
[----:B0-----:R-:W-:Y:S02]  /*3b30*/  @P1 IMAD.MOV.U32 R126, RZ, RZ, R152 ;  /* 0x000000ffff7e1224 */ /* 0x001fe400078e0098 */
[----:B------:R-:W-:Y:S02]  /*3b40*/  @P1 IMAD.MOV.U32 R127, RZ, RZ, R154 ;  /* 0x000000ffff7f1224 */ /* 0x000fe400078e009a */
[----:B------:R-:W-:-:S03]  /*3b50*/  VIADD R157, R12, 0x5 ;  /* 0x000000050c9d7836 */ /* 0x000fc60000000000 */
[----:B------:R0:W3:Y:S01]  /*3b60*/  @P1 LDG.E.U8 R226, desc[UR20][R126.64] ;  /* 0x000000147ee21981 */ /* 0x0000e2000c1e1100 */
[----:B------:R-:W-:Y:S01]  /*3b70*/  IMAD R170, R159, R158, R170 ;  /* 0x0000009e9faa7224 */ /* 0x000fe200078e02aa */
[----:B------:R-:W-:Y:S01]  /*3b80*/  IABS R250, R157 ;  /* 0x0000009d00fa7213 */ /* 0x000fe20000000000 */
[----:B0-----:R-:W-:-:S04]  /*3b90*/  IMAD.HI.U32 R126, R155, R156, RZ ;  /* 0x0000009c9b7e7227 */ /* 0x001fc800078e00ff */
[----:B------:R-:W-:-:S04]  /*3ba0*/  IMAD.MOV R126, RZ, RZ, -R126 ;  /* 0x000000ffff7e7224 */ /* 0x000fc800078e0a7e */
[C---:B------:R-:W-:Y:S01]  /*3bb0*/  IMAD R126, R159.reuse, R126, R156 ;  /* 0x0000007e9f7e7224 */ /* 0x040fe200078e029c */
[----:B------:R-:W-:Y:S01]  /*3bc0*/  ISETP.GT.U32.AND P1, PT, R159, R170, PT ;  /* 0x000000aa9f00720c */ /* 0x000fe20003f24070 */
[----:B------:R-:W-:-:S03]  /*3bd0*/  IMAD.HI.U32 R127, R155, R250, RZ ;  /* 0x000000fa9b7f7227 */ /* 0x000fc600078e00ff */
[C---:B------:R-:W-:Y:S01]  /*3be0*/  ISETP.GT.U32.AND P4, PT, R159.reuse, R126, PT ;  /* 0x0000007e9f00720c */ /* 0x040fe20003f84070 */
[----:B------:R-:W-:Y:S02]  /*3bf0*/  IMAD.MOV R127, RZ, RZ, -R127 ;  /* 0x000000ffff7f7224 */ /* 0x000fe400078e0a7f */
[C---:B------:R-:W-:Y:S02]  /*3c00*/  VIADD R227, R12.reuse, 0x6 ;  /* 0x000000060ce37836 */ /* 0x040fe40000000000 */
[----:B------:R-:W-:Y:S02]  /*3c10*/  IMAD R250, R159, R127, R250 ;  /* 0x0000007f9ffa7224 */ /* 0x000fe400078e02fa */
[----:B------:R-:W-:Y:S01]  /*3c20*/  VIADD R127, R12, 0xc ;  /* 0x0000000c0c7f7836 */ /* 0x000fe20000000000 */
[----:B------:R-:W-:Y:S01]  /*3c30*/  IABS R156, R227 ;  /* 0x000000e3009c7213 */ /* 0x000fe20000000000 */
[----:B------:R-:W-:-:S03]  /*3c40*/  @!P1 IMAD.IADD R170, R170, 0x1, -R159 ;  /* 0x00000001aaaa9824 */ /* 0x000fc600078e0a9f */
[----:B------:R-:W-:Y:S01]  /*3c50*/  ISETP.GE.AND P1, PT, R127, RZ, PT ;  /* 0x000000ff7f00720c */ /* 0x000fe20003f26270 */
[----:B------:R-:W-:Y:S01]  /*3c60*/  @!P4 IMAD.IADD R126, R126, 0x1, -R159 ;  /* 0x000000017e7ec824 */ /* 0x000fe200078e0a9f */
[----:B------:R-:W-:Y:S01]  /*3c70*/  IABS R158, R127 ;  /* 0x0000007f009e7213 */ /* 0x000fe20000000000 */
[----:B------:R-:W-:-:S03]  /*3c80*/  IMAD.HI.U32 R127, R155, R156, RZ ;  /* 0x0000009c9b7f7227 */ /* 0x000fc600078e00ff */
[----:B------:R-:W-:Y:S01]  /*3c90*/  ISETP.GT.U32.AND P4, PT, R159, R126, PT ;  /* 0x0000007e9f00720c */ /* 0x000fe20003f84070 */
[----:B------:R-:W-:Y:S02]  /*3ca0*/  IMAD.MOV R169, RZ, RZ, -R127 ;  /* 0x000000ffffa97224 */ /* 0x000fe400078e0a7f */
[----:B------:R-:W-:-:S04]  /*3cb0*/  IMAD.HI.U32 R127, R155, R158, RZ ;  /* 0x0000009e9b7f7227 */ /* 0x000fc800078e00ff */
[----:B------:R-:W-:-:S04]  /*3cc0*/  IMAD.MOV R127, RZ, RZ, -R127 ;  /* 0x000000ffff7f7224 */ /* 0x000fc800078e0a7f */
[----:B------:R-:W-:Y:S02]  /*3cd0*/  IMAD R158, R159, R127, R158 ;  /* 0x0000007f9f9e7224 */ /* 0x000fe400078e029e */
[----:B------:R-:W-:-:S03]  /*3ce0*/  @!P4 IMAD.IADD R126, R126, 0x1, -R159 ;  /* 0x000000017e7ec824 */ /* 0x000fc600078e0a9f */
[----:B------:R-:W-:Y:S01]  /*3cf0*/  ISETP.GT.U32.AND P4, PT, R159, R158, PT ;  /* 0x0000009e9f00720c */ /* 0x000fe20003f84070 */
[----:B------:R-:W-:Y:S01]  /*3d00*/  VIADD R171, R12, 0x7 ;  /* 0x000000070cab7836 */ /* 0x000fe20000000000 */
[----:B------:R-:W-:-:S04]  /*3d10*/  ISETP.GE.AND P0, PT, R164, RZ, PT ;  /* 0x000000ffa400720c */ /* 0x000fc80003f06270 */
[----:B------:R-:W-:Y:S01]  /*3d20*/  IABS R166, R171 ;  /* 0x000000ab00a67213 */ /* 0x000fe20000000000 */
[----:B------:R-:W-:-:S04]  /*3d30*/  VIADD R172, R12, 0xd ;  /* 0x0000000d0cac7836 */ /* 0x000fc80000000000 */
[----:B------:R-:W-:-:S04]  /*3d40*/  IMAD.HI.U32 R127, R155, R166, RZ ;  /* 0x000000a69b7f7227 */ /* 0x000fc800078e00ff */
[----:B------:R-:W-:Y:S02]  /*3d50*/  @!P4 IMAD.IADD R158, R158, 0x1, -R159 ;  /* 0x000000019e9ec824 */ /* 0x000fe400078e0a9f */
[C---:B------:R-:W-:Y:S01]  /*3d60*/  IMAD R169, R159.reuse, R169, R156 ;  /* 0x000000a99fa97224 */ /* 0x040fe200078e029c */
[----:B------:R-:W-:Y:S01]  /*3d70*/  IABS R156, R172 ;  /* 0x000000ac009c7213 */ /* 0x000fe20000000000 */
[----:B------:R-:W-:Y:S01]  /*3d80*/  IMAD.MOV R127, RZ, RZ, -R127 ;  /* 0x000000ffff7f7224 */ /* 0x000fe200078e0a7f */
[C---:B------:R-:W-:Y:S01]  /*3d90*/  ISETP.GT.U32.AND P5, PT, R159.reuse, R158, PT ;  /* 0x0000009e9f00720c */ /* 0x040fe20003fa4070 */
[----:B------:R-:W-:Y:S02]  /*3da0*/  @!P0 IMAD.MOV R126, RZ, RZ, -R126 ;  /* 0x000000ffff7e8224 */ /* 0x000fe400078e0a7e */
[----:B------:R-:W-:Y:S02]  /*3db0*/  IMAD R166, R159, R127, R166 ;  /* 0x0000007f9fa67224 */ /* 0x000fe400078e02a6 */
[----:B------:R-:W-:-:S02]  /*3dc0*/  VIADD R182, R12, 0xe ;  /* 0x0000000e0cb67836 */ /* 0x000fc40000000000 */
[----:B------:R-:W-:Y:S01]  /*3dd0*/  IMAD.HI.U32 R127, R155, R156, RZ ;  /* 0x0000009c9b7f7227 */ /* 0x000fe200078e00ff */
[----:B------:R-:W-:Y:S02]  /*3de0*/  SEL R126, R167, R126, !P3 ;  /* 0x0000007ea77e7207 */ /* 0x000fe40005800000 */
[C---:B------:R-:W-:Y:S01]  /*3df0*/  ISETP.GT.U32.AND P4, PT, R159.reuse, R250, PT ;  /* 0x000000fa9f00720c */ /* 0x040fe20003f84070 */
[----:B------:R-:W-:Y:S01]  /*3e00*/  IMAD.MOV R127, RZ, RZ, -R127 ;  /* 0x000000ffff7f7224 */ /* 0x000fe200078e0a7f */
[----:B------:R-:W-:Y:S01]  /*3e10*/  IABS R164, R182 ;  /* 0x000000b600a47213 */ /* 0x000fe20000000000 */
[----:B------:R-:W-:Y:S01]  /*3e20*/  @!P5 IMAD.IADD R158, R158, 0x1, -R159 ;  /* 0x000000019e9ed824 */ /* 0x000fe200078e0a9f */
[C---:B------:R-:W-:Y:S01]  /*3e30*/  ISETP.GT.U32.AND P0, PT, R159.reuse, R169, PT ;  /* 0x000000a99f00720c */ /* 0x040fe20003f04070 */
[C---:B------:R-:W-:Y:S01]  /*3e40*/  IMAD R165, R159.reuse, R127, R156 ;  /* 0x0000007f9fa57224 */ /* 0x040fe200078e029c */
[----:B------:R-:W-:Y:S01]  /*3e50*/  ISETP.GT.U32.AND P5, PT, R159, R166, PT ;  /* 0x000000a69f00720c */ /* 0x000fe20003fa4070 */
[----:B------:R-:W-:-:S02]  /*3e60*/  IMAD R156, R126, UR12, RZ ;  /* 0x0000000c7e9c7c24 */ /* 0x000fc4000f8e02ff */
[----:B------:R-:W-:-:S04]  /*3e70*/  IMAD.HI.U32 R126, R155, R164, RZ ;  /* 0x000000a49b7e7227 */ /* 0x000fc800078e00ff */
[----:B------:R-:W-:Y:S02]  /*3e80*/  IMAD.MOV R180, RZ, RZ, -R126 ;  /* 0x000000ffffb47224 */ /* 0x000fe400078e0a7e */
[--C-:B------:R-:W-:Y:S01]  /*3e90*/  @!P4 IMAD.IADD R250, R250, 0x1, -R159.reuse ;  /* 0x00000001fafac824 */ /* 0x100fe200078e0a9f */
[C---:B------:R-:W-:Y:S01]  /*3ea0*/  IADD3 R155, P4, PT, R156.reuse, R168, RZ ;  /* 0x000000a89c9b7210 */ /* 0x040fe20007f9e0ff */
[----:B------:R-:W-:Y:S02]  /*3eb0*/  IMAD R164, R159, R180, R164 ;  /* 0x000000b49fa47224 */ /* 0x000fe400078e02a4 */
[--C-:B------:R-:W-:Y:S01]  /*3ec0*/  @!P0 IMAD.IADD R169, R169, 0x1, -R159.reuse ;  /* 0x00000001a9a98824 */ /* 0x100fe200078e0a9f */
[----:B------:R-:W-:Y:S01]  /*3ed0*/  LEA.HI.X.SX32 R156, R156, R173, 0x1, P4 ;  /* 0x000000ad9c9c7211 */ /* 0x000fe200020f0eff */
[----:B------:R-:W-:Y:S01]  /*3ee0*/  @!P5 IMAD.IADD R166, R166, 0x1, -R159 ;  /* 0x00000001a6a6d824 */ /* 0x000fe200078e0a9f */
[C---:B------:R-:W-:Y:S01]  /*3ef0*/  ISETP.GT.U32.AND P0, PT, R159.reuse, R164, PT ;  /* 0x000000a49f00720c */ /* 0x040fe20003f04070 */
[----:B------:R-:W-:Y:S01]  /*3f00*/  @!P1 IMAD.MOV R158, RZ, RZ, -R158 ;  /* 0x000000ffff9e9224 */ /* 0x000fe200078e0a9e */
[----:B------:R-:W-:-:S02]  /*3f10*/  ISETP.GT.U32.AND P5, PT, R159, R250, PT ;  /* 0x000000fa9f00720c */ /* 0x000fc40003fa4070 */
[----:B------:R-:W-:Y:S02]  /*3f20*/  ISETP.GT.U32.AND P4, PT, R159, R165, PT ;  /* 0x000000a59f00720c */ /* 0x000fe40003f84070 */
[----:B------:R-:W-:-:S05]  /*3f30*/  SEL R158, R167, R158, !P3 ;  /* 0x0000009ea79e7207 */ /* 0x000fca0005800000 */
[----:B------:R-:W-:Y:S01]  /*3f40*/  IMAD R158, R158, UR12, RZ ;  /* 0x0000000c9e9e7c24 */ /* 0x000fe2000f8e02ff */
[----:B------:R-:W-:Y:S01]  /*3f50*/  ISETP.GE.AND P1, PT, R157, RZ, PT ;  /* 0x000000ff9d00720c */ /* 0x000fe20003f26270 */
[--C-:B------:R-:W-:Y:S01]  /*3f60*/  @!P0 IMAD.IADD R164, R164, 0x1, -R159.reuse ;  /* 0x00000001a4a48824 */ /* 0x100fe200078e0a9f */
[C---:B------:R-:W-:Y:S01]  /*3f70*/  ISETP.GT.U32.AND P0, PT, R159.reuse, R170, PT ;  /* 0x000000aa9f00720c */ /* 0x040fe20003f04070 */
[--C-:B------:R-:W-:Y:S01]  /*3f80*/  @!P5 IMAD.IADD R250, R250, 0x1, -R159.reuse ;  /* 0x00000001fafad824 */ /* 0x100fe200078e0a9f */
[----:B------:R-:W-:Y:S01]  /*3f90*/  ISETP.GT.U32.AND P5, PT, R159, R169, PT ;  /* 0x000000a99f00720c */ /* 0x000fe20003fa4070 */
[----:B------:R-:W-:Y:S01]  /*3fa0*/  @!P4 IMAD.IADD R165, R165, 0x1, -R159 ;  /* 0x00000001a5a5c824 */ /* 0x000fe200078e0a9f */
[----:B------:R-:W-:-:S04]  /*3fb0*/  IADD3 R157, P4, PT, R158, R168, RZ ;  /* 0x000000a89e9d7210 */ /* 0x000fc80007f9e0ff */
[----:B------:R-:W-:Y:S02]  /*3fc0*/  LEA.HI.X.SX32 R158, R158, R173, 0x1, P4 ;  /* 0x000000ad9e9e7211 */ /* 0x000fe400020f0eff */
[C---:B------:R-:W-:Y:S01]  /*3fd0*/  ISETP.GT.U32.AND P4, PT, R159.reuse, R166, PT ;  /* 0x000000a69f00720c */ /* 0x040fe20003f84070 */
[----:B------:R-:W-:Y:S02]  /*3fe0*/  @!P1 IMAD.MOV R250, RZ, RZ, -R250 ;  /* 0x000000fffffa9224 */ /* 0x000fe400078e0afa */
[--C-:B------:R-:W-:Y:S01]  /*3ff0*/  @!P0 IMAD.IADD R170, R170, 0x1, -R159.reuse ;  /* 0x00000001aaaa8824 */ /* 0x100fe200078e0a9f */
[----:B------:R-:W-:Y:S01]  /*4000*/  ISETP.GT.U32.AND P0, PT, R159, R165, PT ;  /* 0x000000a59f00720c */ /* 0x000fe20003f04070 */
[----:B------:R-:W-:Y:S01]  /*4010*/  @!P5 IMAD.IADD R169, R169, 0x1, -R159 ;  /* 0x00000001a9a9d824 */ /* 0x000fe200078e0a9f */
[----:B------:R-:W-:Y:S02]  /*4020*/  ISETP.GT.U32.AND P5, PT, R159, R164, PT ;  /* 0x000000a49f00720c */ /* 0x000fe40003fa4070 */
[----:B------:R-:W-:-:S02]  /*4030*/  SEL R250, R167, R250, !P3 ;  /* 0x000000faa7fa7207 */ /* 0x000fc40005800000 */
[----:B------:R-:W-:-:S03]  /*4040*/  ISETP.GE.AND P1, PT, R160, RZ, PT ;  /* 0x000000ffa000720c */ /* 0x000fc60003f26270 */
[--C-:B------:R-:W-:Y:S01]  /*4050*/  @!P4 IMAD.IADD R166, R166, 0x1, -R159.reuse ;  /* 0x00000001a6a6c824 */ /* 0x100fe200078e0a9f */
[----:B------:R-:W-:Y:S01]  /*4060*/  ISETP.GE.AND P4, PT, R227, RZ, PT ;  /* 0x000000ffe300720c */ /* 0x000fe20003f86270 */
[----:B------:R-:W-:Y:S02]  /*4070*/  IMAD R160, R250, UR12, RZ ;  /* 0x0000000cfaa07c24 */ /* 0x000fe4000f8e02ff */
[--C-:B------:R-:W-:Y:S02]  /*4080*/  @!P0 IMAD.IADD R165, R165, 0x1, -R159.reuse ;  /* 0x00000001a5a58824 */ /* 0x100fe400078e0a9f */
[----:B------:R-:W-:Y:S01]  /*4090*/  @!P5 IMAD.IADD R164, R164, 0x1, -R159 ;  /* 0x00000001a4a4d824 */ /* 0x000fe200078e0a9f */
[----:B------:R-:W-:-:S04]  /*40a0*/  IADD3 R159, P0, PT, R160, R168, RZ ;  /* 0x000000a8a09f7210 */ /* 0x000fc80007f1e0ff */
[----:B------:R-:W-:Y:S02]  /*40b0*/  LEA.HI.X.SX32 R160, R160, R173, 0x1, P0 ;  /* 0x000000ada0a07211 */ /* 0x000fe400000f0eff */
[C---:B------:R-:W-:Y:S01]  /*40c0*/  IADD3 R161, P0, PT, R163.reuse, R161, RZ ;  /* 0x000000a1a3a17210 */ /* 0x040fe20007f1e0ff */
[----:B------:R-:W-:Y:S01]  /*40d0*/  @!P4 IMAD.MOV R169, RZ, RZ, -R169 ;  /* 0x000000ffffa9c224 */ /* 0x000fe200078e0aa9 */
[----:B------:R-:W-:Y:S01]  /*40e0*/  ISETP.GE.AND P4, PT, R172, RZ, PT ;  /* 0x000000ffac00720c */ /* 0x000fe20003f86270 */
[----:B------:R-:W-:Y:S01]  /*40f0*/  @!P1 IMAD.MOV R170, RZ, RZ, -R170 ;  /* 0x000000ffffaa9224 */ /* 0x000fe200078e0aaa */
[----:B------:R-:W-:Y:S01]  /*4100*/  PRMT R179, RZ, 0x7610, R179 ;  /* 0x00007610ffb37816 */ /* 0x000fe200000000b3 */
[----:B------:R-:W-:Y:S01]  /*4110*/  @P2 IMAD.MOV.U32 R126, RZ, RZ, R155 ;  /* 0x000000ffff7e2224 */ /* 0x000fe200078e009b */
[----:B------:R-:W-:Y:S01]  /*4120*/  LEA.HI.X.SX32 R162, R163, R162, 0x1, P0 ;  /* 0x000000a2a3a27211 */ /* 0x000fe200000f0eff */
[----:B------:R-:W-:Y:S01]  /*4130*/  @P2 IMAD.MOV.U32 R127, RZ, RZ, R156 ;  /* 0x000000ffff7f2224 */ /* 0x000fe200078e009c */
[----:B------:R-:W-:-:S02]  /*4140*/  ISETP.GE.AND P1, PT, R171, RZ, PT ;  /* 0x000000ffab00720c */ /* 0x000fc40003f26270 */
[----:B------:R-:W-:Y:S02]  /*4150*/  ISETP.GE.AND P5, PT, R182, RZ, PT ;  /* 0x000000ffb600720c */ /* 0x000fe40003fa6270 */
[----:B------:R-:W-:Y:S01]  /*4160*/  PLOP3.LUT P0, PT, PT, PT, UP1, 0x80, 0x8 ;  /* 0x000000000008781c */ /* 0x000fe20003f0f018 */
[----:B------:R0:W3:Y:S01]  /*4170*/  @P2 LDG.E.U8 R179, desc[UR20][R126.64] ;  /* 0x000000147eb32981 */ /* 0x0000e2000c1e1100 */
[----:B------:R-:W-:Y:S02]  /*4180*/  LOP3.LUT R163, R3, 0x76, RZ, 0xfc, !PT ;  /* 0x0000007603a37812 */ /* 0x000fe400078efcff */
[----:B------:R-:W-:Y:S02]  /*4190*/  PRMT R180, RZ, 0x7610, R180 ;  /* 0x00007610ffb47816 */ /* 0x000fe400000000b4 */
[----:B------:R-:W-:Y:S01]  /*41a0*/  ISETP.LT.AND P0, PT, R163, UR7, P0 ;  /* 0x00000007a3007c0c */ /* 0x000fe20008701270 */
[----:B------:R-:W-:Y:S02]  /*41b0*/  @!P4 IMAD.MOV R165, RZ, RZ, -R165 ;  /* 0x000000ffffa5c224 */ /* 0x000fe400078e0aa5 */
[----:B0-----:R-:W-:-:S02]  /*41c0*/  @P2 IMAD.MOV.U32 R126, RZ, RZ, R157 ;  /* 0x000000ffff7e2224 */ /* 0x001fc400078e009d */
[----:B------:R-:W-:Y:S01]  /*41d0*/  @P2 IMAD.MOV.U32 R127, RZ, RZ, R158 ;  /* 0x000000ffff7f2224 */ /* 0x000fe200078e009e */
[----:B------:R-:W-:Y:S01]  /*41e0*/  PRMT R181, RZ, 0x7610, R181 ;  /* 0x00007610ffb57816 */ /* 0x000fe200000000b5 */
[----:B------:R-:W-:-:S03]  /*41f0*/  @!P1 IMAD.MOV R166, RZ, RZ, -R166 ;  /* 0x000000ffffa69224 */ /* 0x000fc600078e0aa6 */
[----:B------:R0:W3:Y:S01]  /*4200*/  @P2 LDG.E.U8 R180, desc[UR20][R126.64] ;  /* 0x000000147eb42981 */ /* 0x0000e2000c1e1100 */
[----:B------:R-:W-:Y:S01]  /*4210*/  @!P5 IMAD.MOV R164, RZ, RZ, -R164 ;  /* 0x000000ffffa4d224 */ /* 0x000fe200078e0aa4 */
[C---:B------:R-:W-:Y:S02]  /*4220*/  SEL R171, R167.reuse, R165, !P3 ;  /* 0x000000a5a7ab7207 */ /* 0x040fe40005800000 */
[----:B------:R-:W-:Y:S01]  /*4230*/  PRMT R227, RZ, 0x7610, R227 ;  /* 0x00007610ffe37816 */ /* 0x000fe200000000e3 */
[----:B0-----:R-:W-:Y:S02]  /*4240*/  @P2 IMAD.MOV.U32 R126, RZ, RZ, R159 ;  /* 0x000000ffff7e2224 */ /* 0x001fe400078e009f */
[----:B------:R-:W-:Y:S01]  /*4250*/  @P2 IMAD.MOV.U32 R127, RZ, RZ, R160 ;  /* 0x000000ffff7f2224 */ /* 0x000fe200078e00a0 */
[C---:B------:R-:W-:Y:S02]  /*4260*/  SEL R169, R167.reuse, R169, !P3 ;  /* 0x000000a9a7a97207 */ /* 0x040fe40005800000 */
[----:B------:R-:W-:-:S02]  /*4270*/  SEL R166, R167, R166, !P3 ;  /* 0x000000a6a7a67207 */ /* 0x000fc40005800000 */
[----:B------:R0:W3:Y:S01]  /*4280*/  @P2 LDG.E.U8 R181, desc[UR20][R126.64] ;  /* 0x000000147eb52981 */ /* 0x0000e2000c1e1100 */
[----:B------:R-:W-:Y:S01]  /*4290*/  SEL R172, R167, R164, !P3 ;  /* 0x000000a4a7ac7207 */ /* 0x000fe20005800000 */
[----:B------:R-:W-:Y:S01]  /*42a0*/  IMAD R171, R171, UR12, RZ ;  /* 0x0000000cabab7c24 */ /* 0x000fe2000f8e02ff */
[----:B------:R-:W-:Y:S01]  /*42b0*/  SEL R167, R167, R170, !P3 ;  /* 0x000000aaa7a77207 */ /* 0x000fe20005800000 */
[----:B------:R-:W-:Y:S02]  /*42c0*/  IMAD R169, R169, UR12, RZ ;  /* 0x0000000ca9a97c24 */ /* 0x000fe4000f8e02ff */
[----:B0-----:R-:W-:Y:S02]  /*42d0*/  @P0 IMAD.MOV.U32 R126, RZ, RZ, R161 ;  /* 0x000000ffff7e0224 */ /* 0x001fe400078e00a1 */
[----:B------:R-:W-:Y:S02]  /*42e0*/  @P0 IMAD.MOV.U32 R127, RZ, RZ, R162 ;  /* 0x000000ffff7f0224 */ /* 0x000fe400078e00a2 */
[----:B------:R-:W-:-:S02]  /*42f0*/  IMAD R170, R166, UR12, RZ ;  /* 0x0000000ca6aa7c24 */ /* 0x000fc4000f8e02ff */
[----:B------:R-:W-:Y:S01]  /*4300*/  IMAD R172, R172, UR12, RZ ;  /* 0x0000000cacac7c24 */ /* 0x000fe2000f8e02ff */
[----:B------:R0:W3:Y:S01]  /*4310*/  @P0 LDG.E.U8 R227, desc[UR20][R126.64] ;  /* 0x000000147ee30981 */ /* 0x0000e2000c1e1100 */
[----:B------:R-:W-:-:S04]  /*4320*/  @!UP2 UIADD3 UR4, UPT, UPT, -UR11, 0x100000, URZ ;  /* 0x001000000b04a890 */ /* 0x000fc8000fffe1ff */
[----:B------:R-:W-:Y:S02]  /*4330*/  @!UP2 USHF.L.U32 UR5, UR4, 0xb, URZ ;  /* 0x0000000b0405a899 */ /* 0x000fe400080006ff */
[----:B------:R-:W-:Y:S01]  /*4340*/  @!UP2 USHF.L.U32 UR4, UR4, 0x1, URZ ;  /* 0x000000010404a899 */ /* 0x000fe200080006ff */
[-C--:B------:R-:W-:Y:S02]  /*4350*/  IADD3 R166, P3, PT, R171, R168.reuse, RZ ;  /* 0x000000a8aba67210 */ /* 0x080fe40007f7e0ff */
[-C--:B------:R-:W-:Y:S01]  /*4360*/  IADD3 R164, P0, PT, R169, R168.reuse, RZ ;  /* 0x000000a8a9a47210 */ /* 0x080fe20007f1e0ff */
[----:B0-----:R-:W-:Y:S01]  /*4370*/  IMAD R126, R167, UR12, RZ ;  /* 0x0000000ca77e7c24 */ /* 0x001fe2000f8e02ff */
[-C--:B------:R-:W-:Y:S02]  /*4380*/  IADD3 R165, P1, PT, R170, R168.reuse, RZ ;  /* 0x000000a8aaa57210 */ /* 0x080fe40007f3e0ff */
[-C--:B------:R-:W-:Y:S02]  /*4390*/  IADD3 R167, P4, PT, R172, R168.reuse, RZ ;  /* 0x000000a8aca77210 */ /* 0x080fe40007f9e0ff */
[----:B------:R-:W-:-:S02]  /*43a0*/  IADD3 R168, P5, PT, R126, R168, RZ ;  /* 0x000000a87ea87210 */ /* 0x000fc40007fbe0ff */
[-C--:B------:R-:W-:Y:S01]  /*43b0*/  LEA.HI.X.SX32 R171, R171, R173.reuse, 0x1, P3 ;  /* 0x000000adabab7211 */ /* 0x080fe200018f0eff */
[----:B------:R-:W-:Y:S01]  /*43c0*/  VOTEU.ALL UP1, P6 ;  /* 0x0000000000ff7886 */ /* 0x000fe20003020000 */
[-C--:B------:R-:W-:Y:S02]  /*43d0*/  LEA.HI.X.SX32 R169, R169, R173.reuse, 0x1, P0 ;  /* 0x000000ada9a97211 */ /* 0x080fe400000f0eff */
[-C--:B------:R-:W-:Y:S02]  /*43e0*/  LEA.HI.X.SX32 R170, R170, R173.reuse, 0x1, P1 ;  /* 0x000000adaaaa7211 */ /* 0x080fe400008f0eff */
[-C--:B------:R-:W-:Y:S01]  /*43f0*/  LEA.HI.X.SX32 R172, R172, R173.reuse, 0x1, P4 ;  /* 0x000000adacac7211 */ /* 0x080fe200020f0eff */
[----:B------:R-:W-:Y:S01]  /*4400*/  @P2 IMAD.MOV.U32 R127, RZ, RZ, R171 ;  /* 0x000000ffff7f2224 */ /* 0x000fe200078e00ab */
[----:B------:R-:W-:Y:S01]  /*4410*/  LEA.HI.X.SX32 R173, R126, R173, 0x1, P5 ;  /* 0x000000ad7ead7211 */ /* 0x000fe200028f0eff */
[----:B------:R-:W-:Y:S01]  /*4420*/  @P2 IMAD.MOV.U32 R126, RZ, RZ, R166 ;  /* 0x000000ffff7e2224 */ /* 0x000fe200078e00a6 */
[----:B------:R-:W-:Y:S01]  /*4430*/  PRMT R182, RZ, 0x7610, R182 ;  /* 0x00007610ffb67816 */ /* 0x000fe200000000b6 */
[----:B------:R0:W1:Y:S01]  /*4440*/  @!UP1 SYNCS.EXCH.64 URZ, [UR9+0x5008], UR4 ;  /* 0x0050080409ff95b2 */ /* 0x0000620008000100 */
[----:B--2---:R2:W-:Y:S04]  /*4450*/  STS.U8 [R4+UR9], R183 ;  /* 0x000000b704007988 */ /* 0x0045e80008000009 */
[----:B------:R0:W3:Y:S01]  /*4460*/  @P2 LDG.E.U8 R182, desc[UR20][R126.64] ;  /* 0x000000147eb62981 */ /* 0x0000e2000c1e1100 */
[----:B--2---:R-:W-:Y:S01]  /*4470*/  PRMT R183, RZ, 0x7610, R183 ;  /* 0x00007610ffb77816 */ /* 0x004fe200000000b7 */
[----:B0-----:R-:W-:-:S02]  /*4480*/  @P2 IMAD.MOV.U32 R126, RZ, RZ, R164 ;  /* 0x000000ffff7e2224 */ /* 0x001fc400078e00a4 */
[----:B------:R-:W-:Y:S01]  /*4490*/  @P2 IMAD.MOV.U32 R127, RZ, RZ, R169 ;  /* 0x000000ffff7f2224 */ /* 0x000fe200078e00a9 */
[----:B----4-:R0:W-:Y:S04]  /*44a0*/  STS.U8 [R4+UR9+0x200], R184 ;  /* 0x000200b804007988 */ /* 0x0101e80008000009 */
[----:B------:R2:W4:Y:S01]  /*44b0*/  @P2 LDG.E.U8 R183, desc[UR20][R126.64] ;  /* 0x000000147eb72981 */ /* 0x000522000c1e1100 */
[----:B0-----:R-:W-:Y:S01]  /*44c0*/  PRMT R184, RZ, 0x7610, R184 ;  /* 0x00007610ffb87816 */ /* 0x001fe200000000b8 */
[----:B--2---:R-:W-:Y:S02]  /*44d0*/  @P2 IMAD.MOV.U32 R126, RZ, RZ, R167 ;  /* 0x000000ffff7e2224 */ /* 0x004fe400078e00a7 */
[----:B------:R-:W-:Y:S01]  /*44e0*/  @P2 IMAD.MOV.U32 R127, RZ, RZ, R172 ;  /* 0x000000ffff7f2224 */ /* 0x000fe200078e00ac */
[----:B------:R0:W-:Y:S04]  /*44f0*/  STS.U8 [R4+UR9+0x400], R185 ;  /* 0x000400b904007988 */ /* 0x0001e80008000009 */
[----:B------:R2:W4:Y:S01]  /*4500*/  @P2 LDG.E.U8 R184, desc[UR20][R126.64] ;  /* 0x000000147eb82981 */ /* 0x000522000c1e1100 */
[----:B0-----:R-:W-:Y:S01]  /*4510*/  PRMT R185, RZ, 0x7610, R185 ;  /* 0x00007610ffb97816 */ /* 0x001fe200000000b9 */
[----:B--2---:R-:W-:-:S02]  /*4520*/  @P2 IMAD.MOV.U32 R126, RZ, RZ, R165 ;  /* 0x000000ffff7e2224 */ /* 0x004fc400078e00a5 */
[----:B------:R-:W-:Y:S01]  /*4530*/  @P2 IMAD.MOV.U32 R127, RZ, RZ, R170 ;  /* 0x000000ffff7f2224 */ /* 0x000fe200078e00aa */
[----:B-----5:R0:W-:Y:S04]  /*4540*/  STS.U8 [R4+UR9+0x600], R186 ;  /* 0x000600ba04007988 */ /* 0x0201e80008000009 */
[----:B------:R2:W5:Y:S01]  /*4550*/  @P2 LDG.E.U8 R185, desc[UR20][R126.64] ;  /* 0x000000147eb92981 */ /* 0x000562000c1e1100 */
[----:B0-----:R-:W-:Y:S01]  /*4560*/  PRMT R186, RZ, 0x7610, R186 ;  /* 0x00007610ffba7816 */ /* 0x001fe200000000ba */
[----:B--2---:R-:W-:Y:S02]  /*4570*/  @P2 IMAD.MOV.U32 R126, RZ, RZ, R168 ;  /* 0x000000ffff7e2224 */ /* 0x004fe400078e00a8 */
[----:B------:R-:W-:-:S05]  /*4580*/  @P2 IMAD.MOV.U32 R127, RZ, RZ, R173 ;  /* 0x000000ffff7f2224 */ /* 0x000fca00078e00ad */
[----:B------:R-:W2:Y:S04]  /*4590*/  @P2 LDG.E.U8 R186, desc[UR20][R126.64] ;  /* 0x000000147eba2981 */ /* 0x000ea8000c1e1100 */
[----:B------:R0:W-:Y:S04]  /*45a0*/  STS.U8 [R4+UR9+0x800], R174 ;  /* 0x000800ae04007988 */ /* 0x0001e80008000009 */
[----:B------:R-:W-:Y:S01]  /*45b0*/  STS.U8 [R4+UR9+0xa00], R249 ;  /* 0x000a00f904007988 */ /* 0x000fe20008000009 */
[----:B0-----:R-:W-:-:S03]  /*45c0*/  LOP3.LUT R174, R4, 0x10, RZ, 0x3c, !PT ;  /* 0x0000001004ae7812 */ /* 0x001fc600078e3cff */
[----:B---3--:R-:W-:Y:S04]  /*45d0*/  STS.U8 [R4+UR9+0xc00], R248 ;  /* 0x000c00f804007988 */ /* 0x008fe80008000009 */
[----:B------:R-:W-:Y:S04]  /*45e0*/  STS.U8 [R4+UR9+0xe00], R247 ;  /* 0x000e00f704007988 */ /* 0x000fe80008000009 */
        /* <DEDUP_REMOVED lines=8> */
[----:B------:R0:W-:Y:S04]  /*4670*/  STS.U8 [R174+UR9+0x80], R175 ;  /* 0x000080afae007988 */ /* 0x0001e80008000009 */
[----:B------:R3:W-:Y:S01]  /*4680*/  STS.U8 [R174+UR9+0x1880], R176 ;  /* 0x001880b0ae007988 */ /* 0x0007e20008000009 */
[----:B0-----:R-:W-:-:S03]  /*4690*/  LOP3.LUT R175, R4, 0x20, RZ, 0x3c, !PT ;  /* 0x0000002004af7812 */ /* 0x001fc600078e3cff */
[----:B------:R-:W-:Y:S01]  /*46a0*/  STS.U8 [R174+UR9+0x280], R228 ;  /* 0x000280e4ae007988 */ /* 0x000fe20008000009 */
[----:B---3--:R-:W-:-:S03]  /*46b0*/  LOP3.LUT R176, R4, 0x30, RZ, 0x3c, !PT ;  /* 0x0000003004b07812 */ /* 0x008fc600078e3cff */
        /* <DEDUP_REMOVED lines=26> */
[----:B------:R3:W-:Y:S04]  /*4860*/  STS.U8 [R175+UR9+0x1b00], R178 ;  /* 0x001b00b2af007988 */ /* 0x0007e80008000009 */
[----:B------:R-:W-:Y:S01]  /*4870*/  STS.U8 [R175+UR9+0x1d00], R187 ;  /* 0x001d00bbaf007988 */ /* 0x000fe20008000009 */
[----:B0-----:R-:W-:-:S03]  /*4880*/  LOP3.LUT R177, R4, 0x40, RZ, 0x3c, !PT ;  /* 0x0000004004b17812 */ /* 0x001fc600078e3cff */
        /* <DEDUP_REMOVED lines=29> */
[----:B------:R0:W-:Y:S01]  /*4a60*/  STS.U8 [R178+UR9+0x4280], R181 ;  /* 0x004280b5b2007988 */ /* 0x0001e20008000009 */
[----:B---3--:R-:W-:-:S03]  /*4a70*/  LOP3.LUT R180, R4, 0x70, RZ, 0x3c, !PT ;  /* 0x0000007004b47812 */ /* 0x008fc600078e3cff */
[----:B------:R0:W-:Y:S04]  /*4a80*/  STS.U8 [R178+UR9+0x4680], R182 ;  /* 0x004680b6b2007988 */ /* 0x0001e80008000009 */
[----:B----4-:R0:W-:Y:S04]  /*4a90*/  STS.U8 [R179+UR9+0x4300], R183 ;  /* 0x004300b7b3007988 */ /* 0x0101e80008000009 */
[----:B------:R0:W-:Y:S04]  /*4aa0*/  STS.U8 [R179+UR9+0x4700], R184 ;  /* 0x004700b8b3007988 */ /* 0x0001e80008000009 */
[----:B-----5:R0:W-:Y:S04]  /*4ab0*/  STS.U8 [R180+UR9+0x4380], R185 ;  /* 0x004380b9b4007988 */ /* 0x0201e80008000009 */
[----:B--2---:R0:W-:Y:S01]  /*4ac0*/  STS.U8 [R180+UR9+0x4780], R186 ;  /* 0x004780bab4007988 */ /* 0x0041e20008000009 */
[----:B-1----:R1:W-:Y:S06]  /*4ad0*/  MEMBAR.ALL.CTA ;  /* 0x0000000000007992 */ /* 0x0023ec0000008000 */
[----:B-1----:R-:W1:Y:S01]  /*4ae0*/  FENCE.VIEW.ASYNC.S ;  /* 0x00000000000073c6 */ /* 0x002e620000000000 */
[----:B------:R-:W-:-:S04]  /*4af0*/  UISETP.NE.U32.AND UP1, UPT, UR16, URZ, UPT ;  /* 0x000000ff1000728c */ /* 0x000fc8000bf25070 */
[----:B------:R-:W-:Y:S02]  /*4b00*/  UISETP.LT.OR UP3, UPT, UR24, 0x80, UP1 ;  /* 0x000000801800788c */ /* 0x000fe40008f61670 */
[----:B------:R-:W-:Y:S01]  /*4b10*/  UISETP.GE.AND UP2, UPT, UR24, 0x100, UPT ;  /* 0x000001001800788c */ /* 0x000fe2000bf46270 */
[----:B-1----:R-:W-:Y:S06]  /*4b20*/  BAR.SYNC.DEFER_BLOCKING 0x0 ;  /* 0x0000000000007b1d */ /* 0x002fec0000010000 */
[----:B0-----:R-:W-:Y:S05]  /*4b30*/  BRA.U UP3, `(.L_x_6) ;  /* 0x0000000103847547 */ /* 0x001fea000b800000 */
[----:B------:R-:W-:Y:S02]  /*4b40*/  UIADD3 UR4, UPT, UPT, UR9, 0x4000, URZ ;  /* 0x0000400009047890 */ /* 0x000fe4000fffe0ff */
[----:B------:R-:W-:Y:S02]  /*4b50*/  USHF.R.U32.HI UR12, URZ, 0x4, UR9 ;  /* 0x00000004ff0c7899 */ /* 0x000fe40008011609 */
[----:B------:R-:W-:Y:S02]  /*4b60*/  USHF.R.U32.HI UR4, URZ, 0x4, UR4 ;  /* 0x00000004ff047899 */ /* 0x000fe40008011604 */
[----:B------:R-:W-:Y:S02]  /*4b70*/  USGXT.U32 UR12, UR12, 0xe ;  /* 0x0000000e0c0c789a */ /* 0x000fe40008000000 */
[----:B------:R-:W-:Y:S02]  /*4b80*/  USGXT.U32 UR14, UR4, 0xe ;  /* 0x0000000e040e789a */ /* 0x000fe40008000000 */
[----:B------:R-:W-:-:S02]  /*4b90*/  UIADD3 UR28, UP3, UPT, UR12, 0x80, URZ ;  /* 0x000000800c1c7890 */ /* 0x000fc4000ff7e0ff */
[----:B------:R-:W-:Y:S01]  /*4ba0*/  UIADD3 UR30, UP4, UPT, UR14, 0x2, URZ ;  /* 0x000000020e1e7890 */ /* 0x000fe2000ff9e0ff */
[----:B------:R-:W-:Y:S01]  /*4bb0*/  UMOV UR4, URZ ;  /* 0x000000ff00047c82 */ /* 0x000fe20008000000 */
[----:B------:R-:W-:Y:S01]  /*4bc0*/  UMOV UR32, 0x0 ;  /* 0x0000000000207882 */ /* 0x000fe20000000000 */
[----:B------:R-:W-:Y:S02]  /*4bd0*/  UIADD3.X UR29, UPT, UPT, UR4, -0x7fffbfe0, URZ, UP3, !UPT ;  /* 0x80004020041d7890 */ /* 0x000fe40009ffe4ff */
[----:B------:R-:W-:Y:S02]  /*4be0*/  UIADD3.X UR31, UPT, UPT, UR4, 0x40004040, URZ, UP4, !UPT ;  /* 0x40004040041f7890 */ /* 0x000fe4000a7fe4ff */
[----:B------:R-:W-:Y:S02]  /*4bf0*/  UIADD3.64 UR16, UPT, UPT, UR28, 0x80, URZ ;  /* 0x000000801c107897 */ /* 0x000fe4000fffe0ff */
[----:B------:R-:W-:Y:S02]  /*4c00*/  UIADD3.64 UR18, UPT, UPT, UR30, 0x2, URZ ;  /* 0x000000021e127897 */ /* 0x000fe4000fffe0ff */
[----:B------:R-:W-:-:S02]  /*4c10*/  UIADD3.64 UR22, UPT, UPT, UR28, 0x100, URZ ;  /* 0x000001001c167897 */ /* 0x000fc4000fffe0ff */
[----:B------:R-:W-:Y:S01]  /*4c20*/  UIADD3.64 UR26, UPT, UPT, UR30, 0x4, URZ ;  /* 0x000000041e1a7897 */ /* 0x000fe2000fffe0ff */
[----:B------:R-:W-:Y:S01]  /*4c30*/  UMOV UR33, 0x4048010 ;  /* 0x0404801000217882 */ /* 0x000fe20000000000 */
[----:B------:R-:W-:Y:S01]  /*4c40*/  UMOV UR13, 0x80004020 ;  /* 0x80004020000d7882 */ /* 0x000fe20000000000 */
[----:B------:R-:W-:Y:S01]  /*4c50*/  UMOV UR15, 0x40004040 ;  /* 0x40004040000f7882 */ /* 0x000fe20000000000 */
[----:B------:R-:W-:Y:S01]  /*4c60*/  UMOV UR34, 0x0 ;  /* 0x0000000000227882 */ /* 0x000fe20000000000 */
[----:B------:R-:W-:Y:S01]  /*4c70*/  UMOV UR35, 0x4048010 ;  /* 0x0404801000237882 */ /* 0x000fe20000000000 */
[----:B------:R-:W-:Y:S01]  /*4c80*/  UMOV UR36, 0x0 ;  /* 0x0000000000247882 */ /* 0x000fe20000000000 */
[----:B------:R-:W-:Y:S01]  /*4c90*/  UMOV UR37, 0x4048010 ;  /* 0x0404801000257882 */ /* 0x000fe20000000000 */
[----:B------:R-:W-:Y:S01]  /*4ca0*/  UMOV UR4, UR6 ;  /* 0x0000000600047c82 */ /* 0x000fe20008000000 */
[----:B------:R-:W-:Y:S01]  /*4cb0*/  UMOV UR5, URZ ;  /* 0x000000ff00057c82 */ /* 0x000fe20008000000 */
[----:B------:R0:W-:Y:S01]  /*4cc0*/  UTCQMMA gdesc[UR12], gdesc[UR14], tmem[UR8], tmem[UR32], idesc[UR33], !UPT ;  /* 0x00ff200e0c0075ea */ /* 0x0001e2000f800308 */
[----:B------:R-:W-:Y:S01]  /*4cd0*/  UMOV UR38, 0x0 ;  /* 0x0000000000267882 */ /* 0x000fe20000000000 */
[----:B------:R-:W-:Y:S01]  /*4ce0*/  UMOV UR39, 0x4048010 ;  /* 0x0404801000277882 */ /* 0x000fe20000000000 */
[----:B------:R0:W-:Y:S01]  /*4cf0*/  UTCQMMA gdesc[UR28], gdesc[UR30], tmem[UR8], tmem[UR34], idesc[UR35], UPT ;  /* 0x00ff221e1c0075ea */ /* 0x0001e2000b800308 */
[----:B------:R-:W-:Y:S01]  /*4d00*/  UMOV UR4, UR4 ;  /* 0x0000000400047c82 */ /* 0x000fe20008000000 */
[----:B------:R0:W-:Y:S01]  /*4d10*/  UTCQMMA gdesc[UR16], gdesc[UR18], tmem[UR8], tmem[UR36], idesc[UR37], UPT ;  /* 0x00ff2412100075ea */ /* 0x0001e2000b800308 */
[----:B------:R0:W-:Y:S01]  /*4d20*/  UTCQMMA gdesc[UR22], gdesc[UR26], tmem[UR8], tmem[UR38], idesc[UR39], UPT ;  /* 0x00ff261a160075ea */ /* 0x0001e2000b800308 */
[----:B------:R0:W-:Y:S01]  /*4d30*/  UTCBAR [UR4], URZ ;  /* 0x000000ff040073e9 */ /* 0x0001e200080000ff */
[----:B------:R-:W-:Y:S01]  /*4d40*/  NOP ;  /* 0x0000000000007918 */ /* 0x000fe20000000000 */
.L_x_6:
[----:B0-----:R-:W-:Y:S01]  /*4d50*/  UMOV UR4, URZ ;  /* 0x000000ff00047c82 */ /* 0x001fe20008000000 */
[----:B------:R-:W-:Y:S05]  /*4d60*/  BRA.U !UP2, `(.L_x_7) ;  /* 0x000000290aec7547 */ /* 0x000fea000b800000 */
[----:B------:R-:W-:Y:S01]  /*4d70*/  USHF.R.S32.HI UR11, URZ, 0x1f, UR24 ;  /* 0x0000001fff0b7899 */ /* 0x000fe20008011418 */
[----:B------:R-:W-:Y:S01]  /*4d80*/  IMAD.MOV.U32 R126, RZ, RZ, RZ ;  /* 0x000000ffff7e7224 */ /* 0x000fe200078e00ff */
[----:B------:R-:W-:Y:S02]  /*4d90*/  UIADD3 UR12, UPT, UPT, UR9, 0x2000, URZ ;  /* 0x00002000090c7890 */ /* 0x000fe4000fffe0ff */
[----:B------:R-:W-:Y:S01]  /*4da0*/  UIADD3 UR13, UPT, UPT, UR9, 0x4800, URZ ;  /* 0x00004800090d7890 */ /* 0x000fe2000fffe0ff */
[----:B------:R-:W0:Y:S01]  /*4db0*/  LDCU.64 UR18, c[0x0][0x3a8] ;  /* 0x00007500ff1277ac */ /* 0x000e220008000a00 */
[----:B------:R-:W-:Y:S02]  /*4dc0*/  ULEA.HI UR11, UR11, UR24, URZ, 0x7 ;  /* 0x000000180b0b7291 */ /* 0x000fe4000f8f38ff */
[----:B------:R-:W-:Y:S02]  /*4dd0*/  USHF.R.U32.HI UR12, URZ, 0x4, UR12 ;  /* 0x00000004ff0c7899 */ /* 0x000fe4000801160c */
[----:B------:R-:W-:-:S02]  /*4de0*/  USHF.R.U32.HI UR13, URZ, 0x4, UR13 ;  /* 0x00000004ff0d7899 */ /* 0x000fc4000801160d */
[----:B------:R-:W-:Y:S02]  /*4df0*/  USHF.R.S32.HI UR11, URZ, 0x7, UR11 ;  /* 0x00000007ff0b7899 */ /* 0x000fe4000801140b */
[----:B------:R-:W-:Y:S02]  /*4e00*/  USGXT.U32 UR12, UR12, 0xe ;  /* 0x0000000e0c0c789a */ /* 0x000fe40008000000 */
[----:B------:R-:W-:Y:S02]  /*4e10*/  USGXT.U32 UR14, UR13, 0xe ;  /* 0x0000000e0d0e789a */ /* 0x000fe40008000000 */
[----:B------:R-:W-:Y:S02]  /*4e20*/  UIADD3 UR26, UP2, UPT, UR12, 0x80, URZ ;  /* 0x000000800c1a7890 */ /* 0x000fe4000ff5e0ff */
[----:B------:R-:W-:Y:S02]  /*4e30*/  UISETP.LT.AND UP4, UPT, UR11, 0x2, UPT ;  /* 0x000000020b00788c */ /* 0x000fe4000bf81270 */
[----:B------:R-:W-:Y:S01]  /*4e40*/  UIADD3 UR28, UP3, UPT, UR14, 0x2, URZ ;  /* 0x000000020e1c7890 */ /* 0x000fe2000ff7e0ff */
[----:B------:R-:W-:Y:S01]  /*4e50*/  UMOV UR4, URZ ;  /* 0x000000ff00047c82 */ /* 0x000fe20008000000 */
[----:B------:R-:W-:Y:S01]  /*4e60*/  UMOV UR5, URZ ;  /* 0x000000ff00057c82 */ /* 0x000fe20008000000 */
[----:B------:R-:W-:-:S02]  /*4e70*/  UIADD3.X UR27, UPT, UPT, UR4, -0x7fffbfe0, URZ, UP2, !UPT ;  /* 0x80004020041b7890 */ /* 0x000fc400097fe4ff */
[----:B------:R-:W-:Y:S02]  /*4e80*/  USEL UR11, UR11, 0x2, !UP4 ;  /* 0x000000020b0b7887 */ /* 0x000fe4000e000000 */
[----:B------:R-:W-:Y:S02]  /*4e90*/  UIADD3.X UR29, UPT, UPT, UR5, 0x40004040, URZ, UP3, !UPT ;  /* 0x40004040051d7890 */ /* 0x000fe40009ffe4ff */
[----:B0-----:R-:W-:Y:S02]  /*4ea0*/  USHF.L.U32 UR18, UR18, 0x7, URZ ;  /* 0x0000000712127899 */ /* 0x001fe400080006ff */
[----:B------:R-:W-:Y:S02]  /*4eb0*/  USHF.L.U32 UR19, UR19, 0x7, URZ ;  /* 0x0000000713137899 */ /* 0x000fe400080006ff */
[----:B------:R-:W-:Y:S02]  /*4ec0*/  UIADD3 UR22, UPT, UPT, UR7, -0x80, URZ ;  /* 0xffffff8007167890 */ /* 0x000fe4000fffe0ff */
[----:B------:R-:W-:-:S02]  /*4ed0*/  UIADD3 UR11, UPT, UPT, UR11, -0x1, URZ ;  /* 0xffffffff0b0b7890 */ /* 0x000fc4000fffe0ff */
[----:B------:R-:W-:Y:S02]  /*4ee0*/  UIADD3.64 UR30, UPT, UPT, UR26, 0x80, URZ ;  /* 0x000000801a1e7897 */ /* 0x000fe4000fffe0ff */
[----:B------:R-:W-:Y:S02]  /*4ef0*/  UIADD3.64 UR32, UPT, UPT, UR28, 0x2, URZ ;  /* 0x000000021c207897 */ /* 0x000fe4000fffe0ff */
[----:B------:R-:W-:Y:S02]  /*4f00*/  UIADD3.64 UR34, UPT, UPT, UR26, 0x100, URZ ;  /* 0x000001001a227897 */ /* 0x000fe4000fffe0ff */
[----:B------:R-:W-:Y:S01]  /*4f10*/  UIADD3.64 UR36, UPT, UPT, UR28, 0x4, URZ ;  /* 0x000000041c247897 */ /* 0x000fe2000fffe0ff */
[----:B------:R-:W-:-:S11]  /*4f20*/  UMOV UR23, 0x1 ;  /* 0x0000000100177882 */ /* 0x000fd60000000000 */
.L_x_10:
[----:B------:R-:W-:Y:S02]  /*4f30*/  USHF.R.S32.HI UR7, URZ, 0x1f, UR19 ;  /* 0x0000001fff077899 */ /* 0x000fe40008011413 */
[----:B------:R-:W-:Y:S01]  /*4f40*/  IADD3 R167, P4, PT, R167, UR19, RZ ;  /* 0x00000013a7a77c10 */ /* 0x000fe2000ff9e0ff */
[----:B------:R-:W-:Y:S01]  /*4f50*/  USHF.R.S32.HI UR4, URZ, 0x1f, UR18 ;  /* 0x0000001fff047899 */ /* 0x000fe20008011412 */
[----:B------:R-:W-:Y:S01]  /*4f60*/  IADD3 R166, P3, PT, R166, UR19, RZ ;  /* 0x00000013a6a67c10 */ /* 0x000fe2000ff7e0ff */
[----:B------:R-:W-:Y:S01]  /*4f70*/  IMAD.U32 R126, R126, -0x80000000, RZ ;  /* 0x800000007e7e7824 */ /* 0x000fe200078e00ff */
[----:B------:R-:W-:Y:S02]  /*4f80*/  IADD3 R157, P2, PT, R157, UR19, RZ ;  /* 0x000000139d9d7c10 */ /* 0x000fe4000ff5e0ff */
[----:B------:R-:W-:Y:S01]  /*4f90*/  IADD3.X R172, PT, PT, R172, UR7, RZ, P4, !PT ;  /* 0x00000007acac7c10 */ /* 0x000fe2000a7fe4ff */
[----:B------:R-:W0:Y:S01]  /*4fa0*/  SYNCS.PHASECHK.TRANS64.TRYWAIT P6, [UR6], R126 ;  /* 0x0000007eff0075a7 */ /* 0x000e2200080c1106 */
[----:B------:R-:W-:-:S02]  /*4fb0*/  IADD3 R141, P4, PT, R141, UR19, RZ ;  /* 0x000000138d8d7c10 */ /* 0x000fc4000ff9e0ff */
[----:B------:R-:W-:Y:S02]  /*4fc0*/  IADD3.X R171, PT, PT, R171, UR7, RZ, P3, !PT ;  /* 0x00000007abab7c10 */ /* 0x000fe40009ffe4ff */
[----:B------:R-:W-:Y:S02]  /*4fd0*/  IADD3.X R142, PT, PT, R142, UR7, RZ, P4, !PT ;  /* 0x000000078e8e7c10 */ /* 0x000fe4000a7fe4ff */
[----:B------:R-:W-:Y:S02]  /*4fe0*/  IADD3 R137, P3, PT, R137, UR19, RZ ;  /* 0x0000001389897c10 */ /* 0x000fe4000ff7e0ff */
[----:B------:R-:W-:Y:S02]  /*4ff0*/  IADD3 R164, P4, PT, R164, UR19, RZ ;  /* 0x00000013a4a47c10 */ /* 0x000fe4000ff9e0ff */
[----:B------:R-:W-:Y:S02]  /*5000*/  IADD3.X R158, PT, PT, R158, UR7, RZ, P2, !PT ;  /* 0x000000079e9e7c10 */ /* 0x000fe400097fe4ff */
[----:B------:R-:W-:-:S02]  /*5010*/  IADD3.X R138, PT, PT, R138, UR7, RZ, P3, !PT ;  /* 0x000000078a8a7c10 */ /* 0x000fc40009ffe4ff */
[----:B------:R-:W-:Y:S02]  /*5020*/  IADD3.X R169, PT, PT, R169, UR7, RZ, P4, !PT ;  /* 0x00000007a9a97c10 */ /* 0x000fe4000a7fe4ff */
[----:B------:R-:W-:Y:S02]  /*5030*/  IADD3 R133, P2, PT, R133, UR19, RZ ;  /* 0x0000001385857c10 */ /* 0x000fe4000ff5e0ff */
        /* <DEDUP_REMOVED lines=8> */
[----:B------:R-:W-:Y:S02]  /*50c0*/  IADD3 R105, P4, PT, R105, UR18, RZ ;  /* 0x0000001269697c10 */ /* 0x000fe4000ff9e0ff */
[----:B------:R-:W-:-:S02]  /*50d0*/  IADD3.X R173, PT, PT, R173, UR7, RZ, P5, !PT ;  /* 0x00000007adad7c10 */ /* 0x000fc4000affe4ff */
[----:B------:R-:W-:Y:S02]  /*50e0*/  IADD3.X R156, PT, PT, R156, UR7, RZ, P2, !PT ;  /* 0x000000079c9c7c10 */ /* 0x000fe400097fe4ff */
[----:B------:R-:W-:Y:S02]  /*50f0*/  IADD3.X R132, PT, PT, R132, UR7, RZ, P3, !PT ;  /* 0x0000000784847c10 */ /* 0x000fe40009ffe4ff */
[----:B------:R-:W-:Y:S02]  /*5100*/  IADD3.X R106, PT, PT, R106, UR4, RZ, P4, !PT ;  /* 0x000000046a6a7c10 */ /* 0x000fe4000a7fe4ff */
[----:B------:R-:W-:Y:S02]  /*5110*/  IADD3 R146, P5, PT, R146, UR19, RZ ;  /* 0x0000001392927c10 */ /* 0x000fe4000ffbe0ff */
[----:B------:R-:W-:Y:S02]  /*5120*/  IADD3 R129, P2, PT, R129, UR19, RZ ;  /* 0x0000001381817c10 */ /* 0x000fe4000ff5e0ff */
[----:B------:R-:W-:-:S02]  /*5130*/  IADD3 R82, P3, PT, R82, UR18, RZ ;  /* 0x0000001252527c10 */ /* 0x000fc4000ff7e0ff */
[----:B------:R-:W-:Y:S02]  /*5140*/  IADD3 R100, P4, PT, R100, UR18, RZ ;  /* 0x0000001264647c10 */ /* 0x000fe4000ff9e0ff */
[----:B------:R-:W-:Y:S02]  /*5150*/  IADD3.X R148, PT, PT, R148, UR7, RZ, P5, !PT ;  /* 0x0000000794947c10 */ /* 0x000fe4000affe4ff */
[----:B------:R-:W-:Y:S02]  /*5160*/  IADD3.X R130, PT, PT, R130, UR7, RZ, P2, !PT ;  /* 0x0000000782827c10 */ /* 0x000fe400097fe4ff */
[----:B------:R-:W-:Y:S02]  /*5170*/  IADD3.X R83, PT, PT, R83, UR4, RZ, P3, !PT ;  /* 0x0000000453537c10 */ /* 0x000fe40009ffe4ff */
[----:B------:R-:W-:Y:S02]  /*5180*/  IADD3.X R101, PT, PT, R101, UR4, RZ, P4, !PT ;  /* 0x0000000465657c10 */ /* 0x000fe4000a7fe4ff */
[----:B------:R-:W-:-:S02]  /*5190*/  IADD3 R165, P5, PT, R165, UR19, RZ ;  /* 0x00000013a5a57c10 */ /* 0x000fc4000ffbe0ff */
[----:B------:R-:W-:Y:S02]  /*51a0*/  IADD3 R59, P2, PT, R59, UR18, RZ ;  /* 0x000000123b3b7c10 */ /* 0x000fe4000ff5e0ff */
[----:B------:R-:W-:Y:S02]  /*51b0*/  IADD3 R66, P3, PT, R66, UR18, RZ ;  /* 0x0000001242427c10 */ /* 0x000fe4000ff7e0ff */
[----:B------:R-:W-:Y:S02]  /*51c0*/  IADD3 R98, P4, PT, R98, UR18, RZ ;  /* 0x0000001262627c10 */ /* 0x000fe4000ff9e0ff */
[----:B------:R-:W-:Y:S02]  /*51d0*/  IADD3.X R170, PT, PT, R170, UR7, RZ, P5, !PT ;  /* 0x00000007aaaa7c10 */ /* 0x000fe4000affe4ff */
        /* <DEDUP_REMOVED lines=103> */
[----:B------:R-:W-:-:S02]  /*5850*/  LOP3.LUT R127, R3, 0x4, RZ, 0xfc, !PT ;  /* 0x00000004037f7812 */ /* 0x000fc400078efcff */
[----:B------:R-:W-:Y:S02]  /*5860*/  IADD3.X R154, PT, PT, R154, UR4, RZ, P5, !PT ;  /* 0x000000049a9a7c10 */ /* 0x000fe4000affe4ff */
[----:B------:R-:W-:Y:S02]  /*5870*/  IADD3.X R10, PT, PT, R10, UR4, RZ, P2, !PT ;  /* 0x000000040a0a7c10 */ /* 0x000fe400097fe4ff */
[----:B------:R-:W-:Y:S02]  /*5880*/  IADD3.X R73, PT, PT, R73, UR4, RZ, P3, !PT ;  /* 0x0000000449497c10 */ /* 0x000fe40009ffe4ff */
[----:B------:R-:W-:Y:S02]  /*5890*/  IADD3.X R8, PT, PT, R8, UR4, RZ, P4, !PT ;  /* 0x0000000408087c10 */ /* 0x000fe4000a7fe4ff */
[----:B------:R-:W-:Y:S02]  /*58a0*/  ISETP.GE.AND P1, PT, R127, UR22, PT ;  /* 0x000000167f007c0c */ /* 0x000fe4000bf26270 */
[----:B------:R-:W-:-:S02]  /*58b0*/  IADD3 R119, P5, PT, R119, UR18, RZ ;  /* 0x0000001277777c10 */ /* 0x000fc4000ffbe0ff */
[----:B------:R-:W-:Y:S02]  /*58c0*/  IADD3 R37, P2, PT, R37, UR18, RZ ;  /* 0x0000001225257c10 */ /* 0x000fe4000ff5e0ff */
[----:B------:R-:W-:Y:S02]  /*58d0*/  IADD3 R102, P3, PT, R102, UR18, RZ ;  /* 0x0000001266667c10 */ /* 0x000fe4000ff7e0ff */
[----:B------:R-:W-:Y:S02]  /*58e0*/  IADD3 R69, P4, PT, R69, UR18, RZ ;  /* 0x0000001245457c10 */ /* 0x000fe4000ff9e0ff */
[C---:B------:R-:W-:Y:S02]  /*58f0*/  LOP3.LUT R181, R3.reuse, 0x2, RZ, 0xfc, !PT ;  /* 0x0000000203b57812 */ /* 0x040fe400078efcff */
[----:B------:R-:W-:Y:S02]  /*5900*/  LOP3.LUT R127, R3, 0x6, RZ, 0xfc, !PT ;  /* 0x00000006037f7812 */ /* 0x000fe400078efcff */
[----:B------:R-:W-:-:S02]  /*5910*/  IADD3.X R120, PT, PT, R120, UR4, RZ, P5, !PT ;  /* 0x0000000478787c10 */ /* 0x000fc4000affe4ff */
[----:B------:R-:W-:Y:S02]  /*5920*/  IADD3.X R39, PT, PT, R39, UR4, RZ, P2, !PT ;  /* 0x0000000427277c10 */ /* 0x000fe400097fe4ff */
[----:B------:R-:W-:Y:S02]  /*5930*/  IADD3.X R103, PT, PT, R103, UR4, RZ, P3, !PT ;  /* 0x0000000467677c10 */ /* 0x000fe40009ffe4ff */
[----:B------:R-:W-:Y:S02]  /*5940*/  IADD3.X R70, PT, PT, R70, UR4, RZ, P4, !PT ;  /* 0x0000000446467c10 */ /* 0x000fe4000a7fe4ff */
[----:B------:R-:W-:Y:S02]  /*5950*/  ISETP.GE.AND P0, PT, R181, UR22, PT ;  /* 0x00000016b5007c0c */ /* 0x000fe4000bf06270 */
[----:B------:R-:W-:Y:S02]  /*5960*/  IADD3 R107, P5, PT, R107, UR18, RZ ;  /* 0x000000126b6b7c10 */ /* 0x000fe4000ffbe0ff */
[----:B------:R-:W-:-:S02]  /*5970*/  ISETP.GE.AND P2, PT, R127, UR22, PT ;  /* 0x000000167f007c0c */ /* 0x000fc4000bf46270 */
[----:B------:R-:W-:Y:S02]  /*5980*/  IADD3 R36, P3, PT, R36, UR18, RZ ;  /* 0x0000001224247c10 */ /* 0x000fe4000ff7e0ff */
[----:B------:R-:W-:Y:S02]  /*5990*/  IADD3 R5, P4, PT, R5, UR18, RZ ;  /* 0x0000001205057c10 */ /* 0x000fe4000ff9e0ff */
[C---:B------:R-:W-:Y:S02]  /*59a0*/  LOP3.LUT R181, R3.reuse, 0x8, RZ, 0xfc, !PT ;  /* 0x0000000803b57812 */ /* 0x040fe400078efcff */
[----:B------:R-:W-:Y:S02]  /*59b0*/  LOP3.LUT R127, R3, 0xa, RZ, 0xfc, !PT ;  /* 0x0000000a037f7812 */ /* 0x000fe400078efcff */
[----:B------:R-:W-:Y:S02]  /*59c0*/  IADD3.X R108, PT, PT, R108, UR4, RZ, P5, !PT ;  /* 0x000000046c6c7c10 */ /* 0x000fe4000affe4ff */
[----:B------:R-:W-:-:S02]  /*59d0*/  IADD3.X R38, PT, PT, R38, UR4, RZ, P3, !PT ;  /* 0x0000000426267c10 */ /* 0x000fc40009ffe4ff */
[----:B------:R-:W-:Y:S02]  /*59e0*/  IADD3.X R6, PT, PT, R6, UR4, RZ, P4, !PT ;  /* 0x0000000406067c10 */ /* 0x000fe4000a7fe4ff */
[----:B------:R-:W-:Y:S02]  /*59f0*/  ISETP.GE.AND P3, PT, R181, UR22, PT ;  /* 0x00000016b5007c0c */ /* 0x000fe4000bf66270 */
[----:B------:R-:W-:Y:S02]  /*5a00*/  ISETP.GE.AND P4, PT, R127, UR22, PT ;  /* 0x000000167f007c0c */ /* 0x000fe4000bf86270 */
[----:B------:R-:W-:Y:S02]  /*5a10*/  ISETP.GE.AND P5, PT, R3, UR22, PT ;  /* 0x0000001603007c0c */ /* 0x000fe4000bfa6270 */
[----:B------:R-:W-:Y:S01]  /*5a20*/  PRMT R239, RZ, 0x7610, R239 ;  /* 0x00007610ffef7816 */ /* 0x000fe200000000ef */
[----:B0-----:R-:W-:Y:S10]  /*5a30*/  @!P6 BRA `(.L_x_8) ;  /* 0x000000280040e947 */ /* 0x001ff40003800000 */
.L_x_16:
[----:B------:R-:W-:Y:S01]  /*5a40*/  @!P5 IMAD.MOV.U32 R126, RZ, RZ, R5 ;  /* 0x000000ffff7ed224 */ /* 0x000fe200078e0005 */
[----:B------:R-:W-:Y:S01]  /*5a50*/  PRMT R186, RZ, 0x7610, R186 ;  /* 0x00007610ffba7816 */ /* 0x000fe200000000ba */
[----:B------:R-:W-:Y:S01]  /*5a60*/  @!P5 IMAD.MOV.U32 R127, RZ, RZ, R6 ;  /* 0x000000ffff7fd224 */ /* 0x000fe200078e0006 */
[----:B------:R-:W-:-:S04]  /*5a70*/  LOP3.LUT R181, R3, 0xc, RZ, 0xfc, !PT ;  /* 0x0000000c03b57812 */ /* 0x000fc800078efcff */
[----:B------:R0:W2:Y:S01]  /*5a80*/  @!P5 LDG.E.U8 R239, desc[UR20][R126.64] ;  /* 0x000000147eefd981 */ /* 0x0000a2000c1e1100 */
[----:B------:R-:W-:Y:S02]  /*5a90*/  ISETP.GE.AND P5, PT, R181, UR22, PT ;  /* 0x00000016b5007c0c */ /* 0x000fe4000bfa6270 */
[----:B------:R-:W-:Y:S02]  /*5aa0*/  LEA.HI R181, R0, 0xe, RZ, 0x1a ;  /* 0x0000000e00b57811 */ /* 0x000fe400078fd0ff */
[----:B------:R-:W-:Y:S01]  /*5ab0*/  PRMT R189, RZ, 0x7610, R189 ;  /* 0x00007610ffbd7816 */ /* 0x000fe200000000bd */
[----:B0-----:R-:W-:Y:S02]  /*5ac0*/  @!P0 IMAD.MOV.U32 R126, RZ, RZ, R36 ;  /* 0x000000ffff7e8224 */ /* 0x001fe400078e0024 */
[----:B------:R-:W-:-:S05]  /*5ad0*/  @!P0 IMAD.MOV.U32 R127, RZ, RZ, R38 ;  /* 0x000000ffff7f8224 */ /* 0x000fca00078e0026 */
[----:B------:R0:W3:Y:S01]  /*5ae0*/  @!P0 LDG.E.U8 R186, desc[UR20][R126.64] ;  /* 0x000000147eba8981 */ /* 0x0000e2000c1e1100 */
[----:B------:R-:W-:Y:S02]  /*5af0*/  ISETP.GE.AND P0, PT, R181, UR22, PT ;  /* 0x00000016b5007c0c */ /* 0x000fe4000bf06270 */
[----:B------:R-:W-:Y:S02]  /*5b00*/  LOP3.LUT R181, R3, 0x10, RZ, 0xfc, !PT ;  /* 0x0000001003b57812 */ /* 0x000fe400078efcff */
[----:B------:R-:W-:Y:S02]  /*5b10*/  PRMT R240, RZ, 0x7610, R240 ;  /* 0x00007610fff07816 */ /* 0x000fe400000000f0 */
[----:B------:R-:W-:Y:S01]  /*5b20*/  PRMT R194, RZ, 0x7610, R194 ;  /* 0x00007610ffc27816 */ /* 0x000fe200000000c2 */
[----:B0-----:R-:W-:Y:S02]  /*5b30*/  @!P1 IMAD.MOV.U32 R126, RZ, RZ, R69 ;  /* 0x000000ffff7e9224 */ /* 0x001fe400078e0045 */
[----:B------:R-:W-:Y:S01]  /*5b40*/  @!P1 IMAD.MOV.U32 R127, RZ, RZ, R70 ;  /* 0x000000ffff7f9224 */ /* 0x000fe200078e0046 */
[----:B------:R-:W-:-:S02]  /*5b50*/  PRMT R184, RZ, 0x7610, R184 ;  /* 0x00007610ffb87816 */ /* 0x000fc400000000b8 */
[----:B------:R-:W4:Y:S04]  /*5b60*/  @!P2 LDG.E.U8 R194, desc[UR20][R102.64] ;  /* 0x0000001466c2a981 */ /* 0x000f28000c1e1100 */
[----:B------:R0:W5:Y:S01]  /*5b70*/  @!P1 LDG.E.U8 R189, desc[UR20][R126.64] ;  /* 0x000000147ebd9981 */ /* 0x000162000c1e1100 */
[----:B------:R-:W-:Y:S02]  /*5b80*/  ISETP.GE.AND P1, PT, R181, UR22, PT ;  /* 0x00000016b5007c0c */ /* 0x000fe4000bf26270 */
[----:B------:R-:W-:Y:S01]  /*5b90*/  LOP3.LUT R181, R3, 0x12, RZ, 0xfc, !PT ;  /* 0x0000001203b57812 */ /* 0x000fe200078efcff */
[----:B0-----:R-:W-:Y:S02]  /*5ba0*/  @!P3 IMAD.MOV.U32 R126, RZ, RZ, R7 ;  /* 0x000000ffff7eb224 */ /* 0x001fe400078e0007 */
[----:B------:R-:W-:Y:S01]  /*5bb0*/  @!P3 IMAD.MOV.U32 R127, RZ, RZ, R8 ;  /* 0x000000ffff7fb224 */ /* 0x000fe200078e0008 */
[----:B------:R-:W-:-:S04]  /*5bc0*/  ISETP.GE.AND P2, PT, R181, UR22, PT ;  /* 0x00000016b5007c0c */ /* 0x000fc8000bf46270 */
[----:B------:R0:W2:Y:S01]  /*5bd0*/  @!P3 LDG.E.U8 R240, desc[UR20][R126.64] ;  /* 0x000000147ef0b981 */ /* 0x0000a2000c1e1100 */
[----:B------:R-:W-:Y:S02]  /*5be0*/  LOP3.LUT R181, R3, 0x14, RZ, 0xfc, !PT ;  /* 0x0000001403b57812 */ /* 0x000fe400078efcff */
[----:B------:R-:W-:Y:S01]  /*5bf0*/  PRMT R193, RZ, 0x7610, R193 ;  /* 0x00007610ffc17816 */ /* 0x000fe200000000c1 */
[----:B0-----:R-:W-:Y:S02]  /*5c00*/  @!P4 IMAD.MOV.U32 R126, RZ, RZ, R37 ;  /* 0x000000ffff7ec224 */ /* 0x001fe400078e0025 */
[----:B------:R-:W-:Y:S01]  /*5c10*/  @!P4 IMAD.MOV.U32 R127, RZ, RZ, R39 ;  /* 0x000000ffff7fc224 */ /* 0x000fe200078e0027 */
[----:B------:R-:W-:Y:S02]  /*5c20*/  ISETP.GE.AND P3, PT, R181, UR22, PT ;  /* 0x00000016b5007c0c */ /* 0x000fe4000bf66270 */
[----:B------:R-:W-:Y:S02]  /*5c30*/  LOP3.LUT R181, R3, 0x16, RZ, 0xfc, !PT ;  /* 0x0000001603b57812 */ /* 0x000fe400078efcff */
[----:B------:R0:W2:Y:S01]  /*5c40*/  @!P4 LDG.E.U8 R184, desc[UR20][R126.64] ;  /* 0x000000147eb8c981 */ /* 0x0000a2000c1e1100 */
[----:B------:R-:W-:-:S02]  /*5c50*/  PRMT R199, RZ, 0x7610, R199 ;  /* 0x00007610ffc77816 */ /* 0x000fc400000000c7 */
[----:B------:R-:W-:Y:S01]  /*5c60*/  ISETP.GE.AND P4, PT, R181, UR22, PT ;  /* 0x00000016b5007c0c */ /* 0x000fe2000bf86270 */
[----:B0-----:R-:W-:Y:S02]  /*5c70*/  @!P5 IMAD.MOV.U32 R126, RZ, RZ, R71 ;  /* 0x000000ffff7ed224 */ /* 0x001fe400078e0047 */
[----:B------:R-:W-:Y:S01]  /*5c80*/  @!P5 IMAD.MOV.U32 R127, RZ, RZ, R73 ;  /* 0x000000ffff7fd224 */ /* 0x000fe200078e0049 */
[----:B------:R-:W-:-:S04]  /*5c90*/  LOP3.LUT R181, R3, 0x18, RZ, 0xfc, !PT ;  /* 0x0000001803b57812 */ /* 0x000fc800078efcff */
[----:B------:R0:W2:Y:S01]  /*5ca0*/  @!P5 LDG.E.U8 R193, desc[UR20][R126.64] ;  /* 0x000000147ec1d981 */ /* 0x0000a2000c1e1100 */
[----:B------:R-:W-:Y:S02]  /*5cb0*/  ISETP.GE.AND P5, PT, R181, UR22, PT ;  /* 0x00000016b5007c0c */ /* 0x000fe4000bfa6270 */
[----:B------:R-:W-:Y:S02]  /*5cc0*/  LOP3.LUT R181, R3, 0x1a, RZ, 0xfc, !PT ;  /* 0x0000001a03b57812 */ /* 0x000fe400078efcff */
[----:B------:R-:W-:Y:S01]  /*5cd0*/  PRMT R241, RZ, 0x7610, R241 ;  /* 0x00007610fff17816 */ /* 0x000fe200000000f1 */
[----:B0-----:R-:W-:Y:S02]  /*5ce0*/  @!P0 IMAD.MOV.U32 R126, RZ, RZ, R117 ;  /* 0x000000ffff7e8224 */ /* 0x001fe400078e0075 */
[----:B------:R-:W-:-:S05]  /*5cf0*/  @!P0 IMAD.MOV.U32 R127, RZ, RZ, R118 ;  /* 0x000000ffff7f8224 */ /* 0x000fca00078e0076 */
[----:B------:R0:W2:Y:S01]  /*5d00*/  @!P0 LDG.E.U8 R199, desc[UR20][R126.64] ;  /* 0x000000147ec78981 */ /* 0x0000a2000c1e1100 */
[----:B------:R-:W-:Y:S02]  /*5d10*/  ISETP.GE.AND P0, PT, R181, UR22, PT ;  /* 0x00000016b5007c0c */ /* 0x000fe4000bf06270 */
[----:B------:R-:W-:Y:S02]  /*5d20*/  LOP3.LUT R181, R3, 0x1c, RZ, 0xfc, !PT ;  /* 0x0000001c03b57812 */ /* 0x000fe400078efcff */
[----:B------:R-:W-:Y:S01]  /*5d30*/  PRMT R183, RZ, 0x7610, R183 ;  /* 0x00007610ffb77816 */ /* 0x000fe200000000b7 */
[----:B0-----:R-:W-:Y:S02]  /*5d40*/  @!P1 IMAD.MOV.U32 R126, RZ, RZ, R9 ;  /* 0x000000ffff7e9224 */ /* 0x001fe400078e0009 */
[----:B------:R-:W-:Y:S01]  /*5d50*/  @!P1 IMAD.MOV.U32 R127, RZ, RZ, R10 ;  /* 0x000000ffff7f9224 */ /* 0x000fe200078e000a */
[----:B------:R-:W-:-:S04]  /*5d60*/  PRMT R182, RZ, 0x7610, R182 ;  /* 0x00007610ffb67816 */ /* 0x000fc800000000b6 */
[----:B------:R0:W2:Y:S01]  /*5d70*/  @!P1 LDG.E.U8 R241, desc[UR20][R126.64] ;  /* 0x000000147ef19981 */ /* 0x0000a2000c1e1100 */
[----:B------:R-:W-:Y:S02]  /*5d80*/  ISETP.GE.AND P1, PT, R181, UR22, PT ;  /* 0x00000016b5007c0c */ /* 0x000fe4000bf26270 */
[----:B------:R-:W-:Y:S01]  /*5d90*/  LEA.HI R181, R0, 0x1e, RZ, 0x1a ;  /* 0x0000001e00b57811 */ /* 0x000fe200078fd0ff */
[----:B------:R-:W2:Y:S01]  /*5da0*/  @!P2 LDG.E.U8 R182, desc[UR20][R40.64] ;  /* 0x0000001428b6a981 */ /* 0x000ea2000c1e1100 */
[----:B------:R-:W-:Y:S01]  /*5db0*/  PRMT R198, RZ, 0x7610, R198 ;  /* 0x00007610ffc67816 */ /* 0x000fe200000000c6 */
        /* <DEDUP_REMOVED lines=18> */
[----:B------:R-:W-:Y:S01]  /*5ee0*/  PRMT R181, RZ, 0x7610, R181 ;  /* 0x00007610ffb57816 */ /* 0x000fe200000000b5 */
[----:B0-----:R-:W-:Y:S02]  /*5ef0*/  @!P0 IMAD.MOV.U32 R126, RZ, RZ, R42 ;  /* 0x000000ffff7e8224 */ /* 0x001fe400078e002a */
[----:B------:R-:W-:Y:S01]  /*5f00*/  @!P0 IMAD.MOV.U32 R127, RZ, RZ, R44 ;  /* 0x000000ffff7f8224 */ /* 0x000fe200078e002c */
[----:B------:R-:W-:-:S04]  /*5f10*/  LOP3.LUT R187, R3, 0x28, RZ, 0xfc, !PT ;  /* 0x0000002803bb7812 */ /* 0x000fc800078efcff */
[----:B------:R0:W2:Y:S01]  /*5f20*/  @!P0 LDG.E.U8 R185, desc[UR20][R126.64] ;  /* 0x000000147eb98981 */ /* 0x0000a2000c1e1100 */
[----:B------:R-:W-:Y:S02]  /*5f30*/  PRMT R243, RZ, 0x7610, R243 ;  /* 0x00007610fff37816 */ /* 0x000fe400000000f3 */
[----:B------:R-:W-:Y:S02]  /*5f40*/  ISETP.GE.AND P0, PT, R187, UR22, PT ;  /* 0x00000016bb007c0c */ /* 0x000fe4000bf06270 */
[----:B------:R-:W-:Y:S01]  /*5f50*/  PRMT R197, RZ, 0x7610, R197 ;  /* 0x00007610ffc57816 */ /* 0x000fe200000000c5 */
[----:B0-----:R-:W-:Y:S02]  /*5f60*/  @!P1 IMAD.MOV.U32 R126, RZ, RZ, R75 ;  /* 0x000000ffff7e9224 */ /* 0x001fe400078e004b */
[----:B------:R-:W-:Y:S01]  /*5f70*/  @!P1 IMAD.MOV.U32 R127, RZ, RZ, R76 ;  /* 0x000000ffff7f9224 */ /* 0x000fe200078e004c */
[----:B------:R-:W-:Y:S01]  /*5f80*/  LOP3.LUT R187, R3, 0x2a, RZ, 0xfc, !PT ;  /* 0x0000002a03bb7812 */ /* 0x000fe200078efcff */
[----:B------:R-:W2:Y:S04]  /*5f90*/  @!P3 LDG.E.U8 R243, desc[UR20][R14.64] ;  /* 0x000000140ef3b981 */ /* 0x000ea8000c1e1100 */
[----:B------:R0:W2:Y:S01]  /*5fa0*/  @!P1 LDG.E.U8 R181, desc[UR20][R126.64] ;  /* 0x000000147eb59981 */ /* 0x0000a2000c1e1100 */
[----:B------:R-:W-:-:S02]  /*5fb0*/  ISETP.GE.AND P1, PT, R187, UR22, PT ;  /* 0x00000016bb007c0c */ /* 0x000fc4000bf26270 */
[----:B------:R-:W-:Y:S02]  /*5fc0*/  LOP3.LUT R188, R3, 0x2c, RZ, 0xfc, !PT ;  /* 0x0000002c03bc7812 */ /* 0x000fe400078efcff */
[----:B------:R-:W-:Y:S01]  /*5fd0*/  PRMT R187, RZ, 0x7610, R187 ;  /* 0x00007610ffbb7816 */ /* 0x000fe200000000bb */
[----:B0-----:R-:W-:Y:S02]  /*5fe0*/  @!P2 IMAD.MOV.U32 R126, RZ, RZ, R119 ;  /* 0x000000ffff7ea224 */ /* 0x001fe400078e0077 */
[----:B------:R-:W-:Y:S01]  /*5ff0*/  @!P2 IMAD.MOV.U32 R127, RZ, RZ, R120 ;  /* 0x000000ffff7fa224 */ /* 0x000fe200078e0078 */
[----:B------:R-:W-:-:S04]  /*6000*/  ISETP.GE.AND P3, PT, R149, UR22, PT ;  /* 0x0000001695007c0c */ /* 0x000fc8000bf66270 */
[----:B------:R0:W2:Y:S01]  /*6010*/  @!P2 LDG.E.U8 R197, desc[UR20][R126.64] ;  /* 0x000000147ec5a981 */ /* 0x0000a2000c1e1100 */
[----:B------:R-:W-:Y:S02]  /*6020*/  ISETP.GE.AND P2, PT, R188, UR22, PT ;  /* 0x00000016bc007c0c */ /* 0x000fe4000bf46270 */
[----:B------:R-:W-:Y:S02]  /*6030*/  LEA.HI R188, R0, 0x2e, RZ, 0x1a ;  /* 0x0000002e00bc7811 */ /* 0x000fe400078fd0ff */
        /* <DEDUP_REMOVED lines=13> */
[----:B0-----:R-:W-:Y:S01]  /*6110*/  @!P3 IMAD.MOV.U32 R126, RZ, RZ, R152 ;  /* 0x000000ffff7eb224 */ /* 0x001fe200078e0098 */
[----:B------:R-:W-:Y:S01]  /*6120*/  PRMT R191, RZ, 0x7610, R191 ;  /* 0x00007610ffbf7816 */ /* 0x000fe200000000bf */
[----:B------:R-:W-:-:S03]  /*6130*/  @!P3 IMAD.MOV.U32 R127, RZ, RZ, R154 ;  /* 0x000000ffff7fb224 */ /* 0x000fc600078e009a */
[----:B------:R-:W2:Y:S04]  /*6140*/  @!P0 LDG.E.U8 R244, desc[UR20][R16.64] ;  /* 0x0000001410f48981 */ /* 0x000ea8000c1e1100 */
[----:B------:R0:W2:Y:S01]  /*6150*/  @!P3 LDG.E.U8 R196, desc[UR20][R126.64] ;  /* 0x000000147ec4b981 */ /* 0x0000a2000c1e1100 */
[----:B------:R-:W-:Y:S02]  /*6160*/  ISETP.GE.AND P3, PT, R188, UR22, PT ;  /* 0x00000016bc007c0c */ /* 0x000fe4000bf66270 */
[----:B------:R-:W-:Y:S01]  /*6170*/  LOP3.LUT R188, R3, 0x34, RZ, 0xfc, !PT ;  /* 0x0000003403bc7812 */ /* 0x000fe200078efcff */
[----:B------:R-:W2:Y:S03]  /*6180*/  @!P1 LDG.E.U8 R191, desc[UR20][R46.64] ;  /* 0x000000142ebf9981 */ /* 0x000ea6000c1e1100 */
[----:B------:R-:W-:-:S02]  /*6190*/  ISETP.GE.AND P0, PT, R188, UR22, PT ;  /* 0x00000016bc007c0c */ /* 0x000fc4000bf06270 */
[C---:B------:R-:W-:Y:S01]  /*61a0*/  LOP3.LUT R188, R3.reuse, 0x38, RZ, 0xfc, !PT ;  /* 0x0000003803bc7812 */ /* 0x040fe200078efcff */
[----:B0-----:R-:W-:Y:S01]  /*61b0*/  @!P2 IMAD.MOV.U32 R126, RZ, RZ, R78 ;  /* 0x000000ffff7ea224 */ /* 0x001fe200078e004e */
[----:B------:R-:W-:Y:S01]  /*61c0*/  PRMT R192, RZ, 0x7610, R192 ;  /* 0x00007610ffc07816 */ /* 0x000fe200000000c0 */
[----:B------:R-:W-:Y:S01]  /*61d0*/  @!P2 IMAD.MOV.U32 R127, RZ, RZ, R80 ;  /* 0x000000ffff7fa224 */ /* 0x000fe200078e0050 */
[----:B------:R-:W-:Y:S02]  /*61e0*/  ISETP.GE.AND P1, PT, R188, UR22, PT ;  /* 0x00000016bc007c0c */ /* 0x000fe4000bf26270 */
[----:B------:R-:W-:Y:S02]  /*61f0*/  PRMT R245, RZ, 0x7610, R245 ;  /* 0x00007610fff57816 */ /* 0x000fe400000000f5 */
[----:B------:R-:W-:Y:S01]  /*6200*/  LOP3.LUT R188, R3, 0x40, RZ, 0xfc, !PT ;  /* 0x0000004003bc7812 */ /* 0x000fe200078efcff */
[----:B------:R0:W2:Y:S01]  /*6210*/  @!P2 LDG.E.U8 R192, desc[UR20][R126.64] ;  /* 0x000000147ec0a981 */ /* 0x0000a2000c1e1100 */
[----:B------:R-:W-:-:S02]  /*6220*/  PRMT R246, RZ, 0x7610, R246 ;  /* 0x00007610fff67816 */ /* 0x000fc400000000f6 */
[----:B------:R-:W-:Y:S01]  /*6230*/  ISETP.GE.AND P2, PT, R188, UR22, PT ;  /* 0x00000016bc007c0c */ /* 0x000fe2000bf46270 */
[----:B------:R-:W2:Y:S01]  /*6240*/  @!P5 LDG.E.U8 R245, desc[UR20][R18.64] ;  /* 0x0000001412f5d981 */ /* 0x000ea2000c1e1100 */
[----:B------:R-:W-:-:S03]  /*6250*/  PRMT R248, RZ, 0x7610, R248 ;  /* 0x00007610fff87816 */ /* 0x000fc600000000f8 */
[----:B------:R-:W2:Y:S01]  /*6260*/  @!P1 LDG.E.U8 R246, desc[UR20][R20.64] ;  /* 0x0000001414f69981 */ /* 0x000ea2000c1e1100 */
[----:B------:R-:W-:Y:S01]  /*6270*/  PRMT R195, RZ, 0x7610, R195 ;  /* 0x00007610ffc37816 */ /* 0x000fe200000000c3 */
[----:B0-----:R-:W-:-:S06]  /*6280*/  @!P4 IMAD.MOV.U32 R126, RZ, RZ, R125 ;  /* 0x000000ffff7ec224 */ /* 0x001fcc00078e007d */
[----:B------:R-:W2:Y:S01]  /*6290*/  @!P2 LDG.E.U8 R248, desc[UR20][R22.64] ;  /* 0x0000001416f8a981 */ /* 0x000ea2000c1e1100 */
[----:B------:R-:W-:Y:S01]  /*62a0*/  @!P4 IMAD.MOV.U32 R127, RZ, RZ, R128 ;  /* 0x000000ffff7fc224 */ /* 0x000fe200078e0080 */
[----:B------:R-:W-:-:S04]  /*62b0*/  LOP3.LUT R188, R3, 0x48, RZ, 0xfc, !PT ;  /* 0x0000004803bc7812 */ /* 0x000fc800078efcff */
[----:B------:R0:W2:Y:S01]  /*62c0*/  @!P4 LDG.E.U8 R195, desc[UR20][R126.64] ;  /* 0x000000147ec3c981 */ /* 0x0000a2000c1e1100 */
[----:B------:R-:W-:Y:S02]  /*62d0*/  ISETP.GE.AND P4, PT, R188, UR22, PT ;  /* 0x00000016bc007c0c */ /* 0x000fe4000bf86270 */
[C---:B------:R-:W-:Y:S02]  /*62e0*/  LOP3.LUT R188, R3.reuse, 0x36, RZ, 0xfc, !PT ;  /* 0x0000003603bc7812 */ /* 0x040fe400078efcff */
[C---:B------:R-:W-:Y:S02]  /*62f0*/  LOP3.LUT R200, R3.reuse, 0x50, RZ, 0xfc, !PT ;  /* 0x0000005003c87812 */ /* 0x040fe400078efcff */
[----:B------:R-:W-:Y:S02]  /*6300*/  ISETP.GE.AND P1, PT, R188, UR22, PT ;  /* 0x00000016bc007c0c */ /* 0x000fe4000bf26270 */
[----:B------:R-:W-:Y:S02]  /*6310*/  LOP3.LUT R188, R3, 0x3a, RZ, 0xfc, !PT ;  /* 0x0000003a03bc7812 */ /* 0x000fe400078efcff */
[----:B------:R-:W-:-:S02]  /*6320*/  PRMT R249, RZ, 0x7610, R249 ;  /* 0x00007610fff97816 */ /* 0x000fc400000000f9 */
[----:B------:R-:W-:Y:S01]  /*6330*/  ISETP.GE.AND P2, PT, R188, UR22, PT ;  /* 0x00000016bc007c0c */ /* 0x000fe2000bf46270 */
[----:B0-----:R-:W-:Y:S01]  /*6340*/  @!P3 IMAD.MOV.U32 R126, RZ, RZ, R48 ;  /* 0x000000ffff7eb224 */ /* 0x001fe200078e0030 */
[----:B------:R-:W-:Y:S01]  /*6350*/  ISETP.GE.AND P5, PT, R200, UR22, PT ;  /* 0x00000016c8007c0c */ /* 0x000fe2000bfa6270 */
[----:B------:R-:W-:Y:S01]  /*6360*/  @!P3 IMAD.MOV.U32 R127, RZ, RZ, R50 ;  /* 0x000000ffff7fb224 */ /* 0x000fe200078e0032 */
[----:B------:R-:W-:Y:S01]  /*6370*/  PRMT R188, RZ, 0x7610, R188 ;  /* 0x00007610ffbc7816 */ /* 0x000fe200000000bc */
[----:B------:R-:W2:Y:S01]  /*6380*/  @!P4 LDG.E.U8 R249, desc[UR20][R24.64] ;  /* 0x0000001418f9c981 */ /* 0x000ea2000c1e1100 */
[----:B------:R-:W-:Y:S02]  /*6390*/  LOP3.LUT R200, R3, 0x3c, RZ, 0xfc, !PT ;  /* 0x0000003c03c87812 */ /* 0x000fe400078efcff */
[----:B------:R-:W-:Y:S02]  /*63a0*/  LEA.HI R201, R0, 0x3e, RZ, 0x1a ;  /* 0x0000003e00c97811 */ /* 0x000fe400078fd0ff */
[----:B------:R-:W-:Y:S01]  /*63b0*/  ISETP.GE.AND P4, PT, R200, UR22, PT ;  /* 0x00000016c8007c0c */ /* 0x000fe2000bf86270 */
[----:B------:R0:W2:Y:S01]  /*63c0*/  @!P3 LDG.E.U8 R188, desc[UR20][R126.64] ;  /* 0x000000147ebcb981 */ /* 0x0000a2000c1e1100 */
[----:B------:R-:W-:-:S02]  /*63d0*/  PRMT R200, RZ, 0x7610, R200 ;  /* 0x00007610ffc87816 */ /* 0x000fc400000000c8 */
[----:B------:R-:W-:Y:S02]  /*63e0*/  ISETP.GE.AND P3, PT, R201, UR22, PT ;  /* 0x00000016c9007c0c */ /* 0x000fe4000bf66270 */
[----:B------:R-:W-:Y:S02]  /*63f0*/  PRMT R201, RZ, 0x7610, R201 ;  /* 0x00007610ffc97816 */ /* 0x000fe400000000c9 */
[C---:B------:R-:W-:Y:S01]  /*6400*/  LOP3.LUT R202, R3.reuse, 0x42, RZ, 0xfc, !PT ;  /* 0x0000004203ca7812 */ /* 0x040fe200078efcff */
[----:B------:R-:W2:Y:S01]  /*6410*/  @!P0 LDG.E.U8 R200, desc[UR20][R84.64] ;  /* 0x0000001454c88981 */ /* 0x000ea2000c1e1100 */
[----:B0-----:R-:W-:Y:S02]  /*6420*/  @!P1 IMAD.MOV.U32 R126, RZ, RZ, R109 ;  /* 0x000000ffff7e9224 */ /* 0x001fe400078e006d */
[----:B------:R-:W-:Y:S01]  /*6430*/  @!P1 IMAD.MOV.U32 R127, RZ, RZ, R110 ;  /* 0x000000ffff7f9224 */ /* 0x000fe200078e006e */
[----:B------:R-:W-:Y:S02]  /*6440*/  ISETP.GE.AND P0, PT, R202, UR22, PT ;  /* 0x00000016ca007c0c */ /* 0x000fe4000bf06270 */
[----:B------:R-:W-:-:S02]  /*6450*/  LOP3.LUT R203, R3, 0x44, RZ, 0xfc, !PT ;  /* 0x0000004403cb7812 */ /* 0x000fc400078efcff */
[----:B------:R0:W2:Y:S01]  /*6460*/  @!P1 LDG.E.U8 R201, desc[UR20][R126.64] ;  /* 0x000000147ec99981 */ /* 0x0000a2000c1e1100 */
[----:B------:R-:W-:Y:S02]  /*6470*/  PRMT R202, RZ, 0x7610, R202 ;  /* 0x00007610ffca7816 */ /* 0x000fe400000000ca */
[----:B------:R-:W-:Y:S02]  /*6480*/  LOP3.LUT R204, R3, 0x46, RZ, 0xfc, !PT ;  /* 0x0000004603cc7812 */ /* 0x000fe400078efcff */
[----:B------:R-:W-:Y:S01]  /*6490*/  ISETP.GE.AND P1, PT, R203, UR22, PT ;  /* 0x00000016cb007c0c */ /* 0x000fe2000bf26270 */
[----:B0-----:R-:W-:Y:S02]  /*64a0*/  @!P2 IMAD.MOV.U32 R126, RZ, RZ, R49 ;  /* 0x000000ffff7ea224 */ /* 0x001fe400078e0031 */
[----:B------:R-:W-:Y:S01]  /*64b0*/  @!P2 IMAD.MOV.U32 R127, RZ, RZ, R51 ;  /* 0x000000ffff7fa224 */ /* 0x000fe200078e0033 */
[----:B------:R-:W-:Y:S02]  /*64c0*/  PRMT R203, RZ, 0x7610, R203 ;  /* 0x00007610ffcb7816 */ /* 0x000fe400000000cb */
[----:B------:R-:W-:-:S02]  /*64d0*/  LOP3.LUT R205, R3, 0x4a, RZ, 0xfc, !PT ;  /* 0x0000004a03cd7812 */ /* 0x000fc400078efcff */
[----:B------:R0:W2:Y:S01]  /*64e0*/  @!P2 LDG.E.U8 R202, desc[UR20][R126.64] ;  /* 0x000000147ecaa981 */ /* 0x0000a2000c1e1100 */
[----:B------:R-:W-:Y:S02]  /*64f0*/  ISETP.GE.AND P2, PT, R204, UR22, PT ;  /* 0x00000016cc007c0c */ /* 0x000fe4000bf46270 */
[----:B------:R-:W-:Y:S01]  /*6500*/  PRMT R204, RZ, 0x7610, R204 ;  /* 0x00007610ffcc7816 */ /* 0x000fe200000000cc */
[----:B------:R-:W2:Y:S01]  /*6510*/  @!P4 LDG.E.U8 R203, desc[UR20][R86.64] ;  /* 0x0000001456cbc981 */ /* 0x000ea2000c1e1100 */
[----:B------:R-:W-:Y:S02]  /*6520*/  LOP3.LUT R206, R3, 0x4c, RZ, 0xfc, !PT ;  /* 0x0000004c03ce7812 */ /* 0x000fe400078efcff */
[----:B------:R-:W-:Y:S01]  /*6530*/  ISETP.GE.AND P4, PT, R205, UR22, PT ;  /* 0x00000016cd007c0c */ /* 0x000fe2000bf86270 */
[----:B0-----:R-:W-:Y:S02]  /*6540*/  @!P3 IMAD.MOV.U32 R126, RZ, RZ, R143 ;  /* 0x000000ffff7eb224 */ /* 0x001fe400078e008f */
[----:B------:R-:W-:Y:S01]  /*6550*/  @!P3 IMAD.MOV.U32 R127, RZ, RZ, R144 ;  /* 0x000000ffff7fb224 */ /* 0x000fe200078e0090 */
[----:B------:R-:W-:-:S02]  /*6560*/  PRMT R205, RZ, 0x7610, R205 ;  /* 0x00007610ffcd7816 */ /* 0x000fc400000000cd */
[----:B------:R-:W-:Y:S02]  /*6570*/  LEA.HI R207, R0, 0x4e, RZ, 0x1a ;  /* 0x0000004e00cf7811 */ /* 0x000fe400078fd0ff */
[----:B------:R0:W2:Y:S01]  /*6580*/  @!P3 LDG.E.U8 R204, desc[UR20][R126.64] ;  /* 0x000000147eccb981 */ /* 0x0000a2000c1e1100 */
[----:B------:R-:W-:Y:S02]  /*6590*/  ISETP.GE.AND P3, PT, R206, UR22, PT ;  /* 0x00000016ce007c0c */ /* 0x000fe4000bf66270 */
[----:B------:R-:W-:Y:S01]  /*65a0*/  PRMT R206, RZ, 0x7610, R206 ;  /* 0x00007610ffce7816 */ /* 0x000fe200000000ce */
[----:B------:R-:W2:Y:S01]  /*65b0*/  @!P0 LDG.E.U8 R205, desc[UR20][R52.64] ;  /* 0x0000001434cd8981 */ /* 0x000ea2000c1e1100 */
[----:B------:R-:W-:Y:S02]  /*65c0*/  LOP3.LUT R208, R3, 0x52, RZ, 0xfc, !PT ;  /* 0x0000005203d07812 */ /* 0x000fe400078efcff */
[----:B------:R-:W-:Y:S02]  /*65d0*/  ISETP.GE.AND P0, PT, R207, UR22, PT ;  /* 0x00000016cf007c0c */ /* 0x000fe4000bf06270 */
[----:B------:R-:W-:Y:S01]  /*65e0*/  PRMT R207, RZ, 0x7610, R207 ;  /* 0x00007610ffcf7816 */ /* 0x000fe200000000cf */
[----:B------:R-:W2:Y:S01]  /*65f0*/  @!P1 LDG.E.U8 R206, desc[UR20][R88.64] ;  /* 0x0000001458ce9981 */ /* 0x000ea2000c1e1100 */
[----:B------:R-:W-:Y:S01]  /*6600*/  ISETP.GE.AND P1, PT, R208, UR22, PT ;  /* 0x00000016d0007c0c */ /* 0x000fe2000bf26270 */
[----:B0-----:R-:W-:Y:S01]  /*6610*/  @!P2 IMAD.MOV.U32 R126, RZ, RZ, R111 ;  /* 0x000000ffff7ea224 */ /* 0x001fe200078e006f */
[----:B------:R-:W-:Y:S01]  /*6620*/  PRMT R208, RZ, 0x7610, R208 ;  /* 0x00007610ffd07816 */ /* 0x000fe200000000d0 */
[----:B------:R-:W-:Y:S01]  /*6630*/  @!P2 IMAD.MOV.U32 R127, RZ, RZ, R112 ;  /* 0x000000ffff7fa224 */ /* 0x000fe200078e0070 */
[----:B------:R-:W-:-:S02]  /*6640*/  LOP3.LUT R209, R3, 0x54, RZ, 0xfc, !PT ;  /* 0x0000005403d17812 */ /* 0x000fc400078efcff */
[----:B------:R-:W-:Y:S02]  /*6650*/  LOP3.LUT R210, R3, 0x56, RZ, 0xfc, !PT ;  /* 0x0000005603d27812 */ /* 0x000fe400078efcff */
[----:B------:R0:W2:Y:S01]  /*6660*/  @!P2 LDG.E.U8 R207, desc[UR20][R126.64] ;  /* 0x000000147ecfa981 */ /* 0x0000a2000c1e1100 */
[----:B------:R-:W-:Y:S02]  /*6670*/  ISETP.GE.AND P2, PT, R209, UR22, PT ;  /* 0x00000016d1007c0c */ /* 0x000fe4000bf46270 */
[----:B------:R-:W-:Y:S01]  /*6680*/  PRMT R209, RZ, 0x7610, R209 ;  /* 0x00007610ffd17816 */ /* 0x000fe200000000d1 */
[----:B------:R-:W2:Y:S01]  /*6690*/  @!P4 LDG.E.U8 R208, desc[UR20][R54.64] ;  /* 0x0000001436d0c981 */ /* 0x000ea2000c1e1100 */
[----:B------:R-:W-:Y:S02]  /*66a0*/  ISETP.GE.AND P4, PT, R210, UR22, PT ;  /* 0x00000016d2007c0c */ /* 0x000fe4000bf86270 */
[----:B------:R-:W-:Y:S02]  /*66b0*/  PRMT R210, RZ, 0x7610, R210 ;  /* 0x00007610ffd27816 */ /* 0x000fe400000000d2 */
[----:B------:R-:W-:Y:S01]  /*66c0*/  PRMT R247, RZ, 0x7610, R247 ;  /* 0x00007610fff77816 */ /* 0x000fe200000000f7 */
[----:B0-----:R-:W-:Y:S01]  /*66d0*/  @!P0 IMAD.MOV.U32 R126, RZ, RZ, R147 ;  /* 0x000000ffff7e8224 */ /* 0x001fe200078e0093 */
[C---:B------:R-:W-:Y:S01]  /*66e0*/  LOP3.LUT R211, R3.reuse, 0x58, RZ, 0xfc, !PT ;  /* 0x0000005803d37812 */ /* 0x040fe200078efcff */
[----:B------:R-:W-:Y:S01]  /*66f0*/  @!P0 IMAD.MOV.U32 R127, RZ, RZ, R150 ;  /* 0x000000ffff7f8224 */ /* 0x000fe200078e0096 */
[----:B------:R-:W2:Y:S01]  /*6700*/  @!P3 LDG.E.U8 R209, desc[UR20][R90.64] ;  /* 0x000000145ad1b981 */ /* 0x000ea2000c1e1100 */
[----:B------:R-:W-:-:S02]  /*6710*/  LOP3.LUT R212, R3, 0x5a, RZ, 0xfc, !PT ;  /* 0x0000005a03d47812 */ /* 0x000fc400078efcff */
[----:B------:R-:W-:Y:S01]  /*6720*/  LOP3.LUT R213, R3, 0x5c, RZ, 0xfc, !PT ;  /* 0x0000005c03d57812 */ /* 0x000fe200078efcff */
[----:B------:R0:W2:Y:S01]  /*6730*/  @!P0 LDG.E.U8 R210, desc[UR20][R126.64] ;  /* 0x000000147ed28981 */ /* 0x0000a2000c1e1100 */
[----:B------:R-:W-:Y:S02]  /*6740*/  ISETP.GE.AND P3, PT, R211, UR22, PT ;  /* 0x00000016d3007c0c */ /* 0x000fe4000bf66270 */
[----:B------:R-:W-:Y:S01]  /*6750*/  PRMT R211, RZ, 0x7610, R211 ;  /* 0x00007610ffd37816 */ /* 0x000fe200000000d3 */
[----:B------:R-:W2:Y:S01]  /*6760*/  @!P5 LDG.E.U8 R247, desc[UR20][R26.64] ;  /* 0x000000141af7d981 */ /* 0x000ea2000c1e1100 */
[----:B------:R-:W-:Y:S02]  /*6770*/  ISETP.GE.AND P5, PT, R212, UR22, PT ;  /* 0x00000016d4007c0c */ /* 0x000fe4000bfa6270 */
[----:B------:R-:W-:Y:S01]  /*6780*/  ISETP.GE.AND P0, PT, R213, UR22, PT ;  /* 0x00000016d5007c0c */ /* 0x000fe2000bf06270 */
[----:B0-----:R-:W-:Y:S02]  /*6790*/  @!P1 IMAD.MOV.U32 R126, RZ, RZ, R57 ;  /* 0x000000ffff7e9224 */ /* 0x001fe400078e0039 */
[----:B------:R-:W-:Y:S01]  /*67a0*/  @!P1 IMAD.MOV.U32 R127, RZ, RZ, R58 ;  /* 0x000000ffff7f9224 */ /* 0x000fe200078e003a */
[----:B------:R-:W-:-:S02]  /*67b0*/  LEA.HI R213, R0, 0x5e, RZ, 0x1a ;  /* 0x0000005e00d57811 */ /* 0x000fc400078fd0ff */
[----:B------:R-:W-:Y:S02]  /*67c0*/  PRMT R212, RZ, 0x7610, R212 ;  /* 0x00007610ffd47816 */ /* 0x000fe400000000d4 */
[----:B------:R0:W3:Y:S01]  /*67d0*/  @!P1 LDG.E.U8 R211, desc[UR20][R126.64] ;  /* 0x000000147ed39981 */ /* 0x0000e2000c1e1100 */
[----:B------:R-:W-:Y:S02]  /*67e0*/  LOP3.LUT R214, R3, 0x60, RZ, 0xfc, !PT ;  /* 0x0000006003d67812 */ /* 0x000fe400078efcff */
[----:B------:R-:W-:Y:S01]  /*67f0*/  ISETP.GE.AND P1, PT, R213, UR22, PT ;  /* 0x00000016d5007c0c */ /* 0x000fe2000bf26270 */
[----:B------:R-:W3:Y:S01]  /*6800*/  @!P2 LDG.E.U8 R212, desc[UR20][R92.64] ;  /* 0x000000145cd4a981 */ /* 0x000ee2000c1e1100 */
[----:B------:R-:W-:Y:S02]  /*6810*/  PRMT R213, RZ, 0x7610, R213 ;  /* 0x00007610ffd57816 */ /* 0x000fe400000000d5 */
[----:B------:R-:W-:Y:S01]  /*6820*/  ISETP.GE.AND P2, PT, R214, UR22, PT ;  /* 0x00000016d6007c0c */ /* 0x000fe2000bf46270 */
[----:B0-----:R-:W-:-:S02]  /*6830*/  @!P4 IMAD.MOV.U32 R126, RZ, RZ, R113 ;  /* 0x000000ffff7ec224 */ /* 0x001fc400078e0071 */
[----:B------:R-:W-:Y:S01]  /*6840*/  @!P4 IMAD.MOV.U32 R127, RZ, RZ, R115 ;  /* 0x000000ffff7fc224 */ /* 0x000fe200078e0073 */
[C---:B------:R-:W-:Y:S02]  /*6850*/  LOP3.LUT R215, R3.reuse, 0x62, RZ, 0xfc, !PT ;  /* 0x0000006203d77812 */ /* 0x040fe400078efcff */
[----:B------:R-:W-:Y:S02]  /*6860*/  PRMT R214, RZ, 0x7610, R214 ;  /* 0x00007610ffd67816 */ /* 0x000fe400000000d6 */
[----:B------:R0:W3:Y:S01]  /*6870*/  @!P4 LDG.E.U8 R213, desc[UR20][R126.64] ;  /* 0x000000147ed5c981 */ /* 0x0000e2000c1e1100 */
[----:B------:R-:W-:Y:S02]  /*6880*/  LOP3.LUT R216, R3, 0x64, RZ, 0xfc, !PT ;  /* 0x0000006403d87812 */ /* 0x000fe400078efcff */
[----:B------:R-:W-:Y:S01]  /*6890*/  ISETP.GE.AND P4, PT, R215, UR22, PT ;  /* 0x00000016d7007c0c */ /* 0x000fe2000bf86270 */
[----:B------:R-:W3:Y:S01]  /*68a0*/  @!P3 LDG.E.U8 R214, desc[UR20][R28.64] ;  /* 0x000000141cd6b981 */ /* 0x000ee2000c1e1100 */
[----:B------:R-:W-:-:S02]  /*68b0*/  PRMT R215, RZ, 0x7610, R215 ;  /* 0x00007610ffd77816 */ /* 0x000fc400000000d7 */
[----:B------:R-:W-:Y:S01]  /*68c0*/  ISETP.GE.AND P3, PT, R216, UR22, PT ;  /* 0x00000016d8007c0c */ /* 0x000fe2000bf66270 */
[----:B0-----:R-:W-:Y:S02]  /*68d0*/  @!P5 IMAD.MOV.U32 R126, RZ, RZ, R60 ;  /* 0x000000ffff7ed224 */ /* 0x001fe400078e003c */
        /* <DEDUP_REMOVED lines=11> */
[----:B------:R-:W-:-:S04]  /*6990*/  LOP3.LUT R219, R3, 0x6a, RZ, 0xfc, !PT ;  /* 0x0000006a03db7812 */ /* 0x000fc800078efcff */
[----:B------:R0:W3:Y:S01]  /*69a0*/  @!P1 LDG.E.U8 R217, desc[UR20][R126.64] ;  /* 0x000000147ed99981 */ /* 0x0000e2000c1e1100 */
[----:B------:R-:W-:Y:S02]  /*69b0*/  ISETP.GE.AND P1, PT, R219, UR22, PT ;  /* 0x00000016db007c0c */ /* 0x000fe4000bf26270 */
[----:B------:R-:W-:Y:S02]  /*69c0*/  PRMT R219, RZ, 0x7610, R219 ;  /* 0x00007610ffdb7816 */ /* 0x000fe400000000db */
[----:B------:R-:W-:Y:S02]  /*69d0*/  PRMT R222, RZ, 0x7610, R222 ;  /* 0x00007610ffde7816 */ /* 0x000fe400000000de */
[----:B------:R-:W-:Y:S01]  /*69e0*/  LEA.HI R225, R0, 0x6e, RZ, 0x1a ;  /* 0x0000006e00e17811 */ /* 0x000fe200078fd0ff */
[----:B0-----:R-:W-:Y:S01]  /*69f0*/  @!P4 IMAD.MOV.U32 R126, RZ, RZ, R63 ;  /* 0x000000ffff7ec224 */ /* 0x001fe200078e003f */
[----:B------:R-:W-:Y:S01]  /*6a00*/  PRMT R221, RZ, 0x7610, R221 ;  /* 0x00007610ffdd7816 */ /* 0x000fe200000000dd */
[----:B------:R-:W-:Y:S01]  /*6a10*/  @!P4 IMAD.MOV.U32 R127, RZ, RZ, R64 ;  /* 0x000000ffff7fc224 */ /* 0x000fe200078e0040 */
[----:B------:R-:W3:Y:S01]  /*6a20*/  @!P0 LDG.E.U8 R222, desc[UR20][R32.64] ;  /* 0x0000001420de8981 */ /* 0x000ee2000c1e1100 */
[----:B------:R-:W-:-:S03]  /*6a30*/  ISETP.GE.AND P0, PT, R225, UR22, PT ;  /* 0x00000016e1007c0c */ /* 0x000fc6000bf06270 */
[----:B------:R0:W3:Y:S01]  /*6a40*/  @!P4 LDG.E.U8 R219, desc[UR20][R126.64] ;  /* 0x000000147edbc981 */ /* 0x0000e2000c1e1100 */
[----:B------:R-:W-:Y:S01]  /*6a50*/  PRMT R223, RZ, 0x7610, R223 ;  /* 0x00007610ffdf7816 */ /* 0x000fe200000000df */
[----:B0-----:R-:W-:Y:S02]  /*6a60*/  @!P5 IMAD.MOV.U32 R126, RZ, RZ, R114 ;  /* 0x000000ffff7ed224 */ /* 0x001fe400078e0072 */
[----:B------:R-:W-:Y:S01]  /*6a70*/  @!P5 IMAD.MOV.U32 R127, RZ, RZ, R116 ;  /* 0x000000ffff7fd224 */ /* 0x000fe200078e0074 */
[----:B------:R-:W-:-:S04]  /*6a80*/  LOP3.LUT R225, R3, 0x70, RZ, 0xfc, !PT ;  /* 0x0000007003e17812 */ /* 0x000fc800078efcff */
[----:B------:R0:W3:Y:S02]  /*6a90*/  @!P5 LDG.E.U8 R221, desc[UR20][R126.64] ;  /* 0x000000147eddd981 */ /* 0x0000e4000c1e1100 */
[----:B0-----:R-:W-:Y:S02]  /*6aa0*/  @!P1 IMAD.MOV.U32 R126, RZ, RZ, R65 ;  /* 0x000000ffff7e9224 */ /* 0x001fe400078e0041 */
[----:B------:R-:W-:-:S05]  /*6ab0*/  @!P1 IMAD.MOV.U32 R127, RZ, RZ, R67 ;  /* 0x000000ffff7f9224 */ /* 0x000fca00078e0043 */
[----:B------:R0:W3:Y:S01]  /*6ac0*/  @!P1 LDG.E.U8 R223, desc[UR20][R126.64] ;  /* 0x000000147edf9981 */ /* 0x0000e2000c1e1100 */
[----:B------:R-:W-:Y:S02]  /*6ad0*/  ISETP.GE.AND P1, PT, R225, UR22, PT ;  /* 0x00000016e1007c0c */ /* 0x000fe4000bf26270 */
[----:B------:R-:W-:Y:S02]  /*6ae0*/  PRMT R225, RZ, 0x7610, R225 ;  /* 0x00007610ffe17816 */ /* 0x000fe400000000e1 */
[----:B------:R-:W-:Y:S01]  /*6af0*/  LOP3.LUT R226, R3, 0x72, RZ, 0xfc, !PT ;  /* 0x0000007203e27812 */ /* 0x000fe200078efcff */
[----:B0-----:R-:W-:Y:S02]  /*6b00*/  @!P0 IMAD.MOV.U32 R126, RZ, RZ, R123 ;  /* 0x000000ffff7e8224 */ /* 0x001fe400078e007b */
[----:B------:R-:W-:-:S05]  /*6b10*/  @!P0 IMAD.MOV.U32 R127, RZ, RZ, R124 ;  /* 0x000000ffff7f8224 */ /* 0x000fca00078e007c */
[----:B------:R0:W3:Y:S01]  /*6b20*/  @!P0 LDG.E.U8 R225, desc[UR20][R126.64] ;  /* 0x000000147ee18981 */ /* 0x0000e2000c1e1100 */
[----:B------:R-:W-:Y:S02]  /*6b30*/  ISETP.GE.AND P0, PT, R226, UR22, PT ;  /* 0x00000016e2007c0c */ /* 0x000fe4000bf06270 */
[----:B------:R-:W-:Y:S02]  /*6b40*/  PRMT R226, RZ, 0x7610, R226 ;  /* 0x00007610ffe27816 */ /* 0x000fe400000000e2 */
[----:B------:R-:W-:-:S04]  /*6b50*/  LOP3.LUT R227, R3, 0x74, RZ, 0xfc, !PT ;  /* 0x0000007403e37812 */ /* 0x000fc800078efcff */
[----:B------:R-:W3:Y:S01]  /*6b60*/  @!P1 LDG.E.U8 R226, desc[UR20][R34.64] ;  /* 0x0000001422e29981 */ /* 0x000ee2000c1e1100 */
[----:B------:R-:W-:Y:S02]  /*6b70*/  ISETP.GE.AND P1, PT, R227, UR22, PT ;  /* 0x00000016e3007c0c */ /* 0x000fe4000bf26270 */
[----:B------:R-:W-:Y:S02]  /*6b80*/  PRMT R227, RZ, 0x7610, R227 ;  /* 0x00007610ffe37816 */ /* 0x000fe400000000e3 */
[----:B0-----:R-:W-:Y:S02]  /*6b90*/  @!P0 IMAD.MOV.U32 R126, RZ, RZ, R66 ;  /* 0x000000ffff7e8224 */ /* 0x001fe400078e0042 */
[----:B------:R-:W-:Y:S01]  /*6ba0*/  @!P0 IMAD.MOV.U32 R127, RZ, RZ, R68 ;  /* 0x000000ffff7f8224 */ /* 0x000fe200078e0044 */
[----:B------:R-:W-:-:S04]  /*6bb0*/  PRMT R228, RZ, 0x7610, R228 ;  /* 0x00007610ffe47816 */ /* 0x000fc800000000e4 */
[----:B------:R0:W3:Y:S01]  /*6bc0*/  @!P0 LDG.E.U8 R227, desc[UR20][R126.64] ;  /* 0x000000147ee38981 */ /* 0x0000e2000c1e1100 */
[----:B------:R-:W-:-:S03]  /*6bd0*/  ISETP.GE.AND P0, PT, R163, UR22, PT ;  /* 0x00000016a3007c0c */ /* 0x000fc6000bf06270 */
[----:B------:R-:W3:Y:S01]  /*6be0*/  @!P1 LDG.E.U8 R228, desc[UR20][R100.64] ;  /* 0x0000001464e49981 */ /* 0x000ee2000c1e1100 */
[----:B------:R-:W-:Y:S02]  /*6bf0*/  ISETP.GE.AND P1, PT, R56, UR22, PT ;  /* 0x0000001638007c0c */ /* 0x000fe4000bf26270 */
[----:B------:R-:W-:-:S07]  /*6c00*/  PRMT R229, RZ, 0x7610, R229 ;  /* 0x00007610ffe57816 */ /* 0x000fce00000000e5 */
[----:B0-----:R-:W-:Y:S02]  /*6c10*/  @!P0 IMAD.MOV.U32 R126, RZ, RZ, R161 ;  /* 0x000000ffff7e8224 */ /* 0x001fe400078e00a1 */
[----:B------:R-:W-:Y:S01]  /*6c20*/  @!P0 IMAD.MOV.U32 R127, RZ, RZ, R162 ;  /* 0x000000ffff7f8224 */ /* 0x000fe200078e00a2 */
[----:B------:R-:W-:-:S04]  /*6c30*/  PRMT R230, RZ, 0x7610, R230 ;  /* 0x00007610ffe67816 */ /* 0x000fc800000000e6 */
[----:B------:R0:W3:Y:S01]  /*6c40*/  @!P0 LDG.E.U8 R229, desc[UR20][R126.64] ;  /* 0x000000147ee58981 */ /* 0x0000e2000c1e1100 */
[----:B------:R-:W-:Y:S02]  /*6c50*/  ISETP.GE.AND P0, PT, R81, UR22, PT ;  /* 0x0000001651007c0c */ /* 0x000fe4000bf06270 */
[----:B------:R-:W-:Y:S01]  /*6c60*/  PRMT R231, RZ, 0x7610, R231 ;  /* 0x00007610ffe77816 */ /* 0x000fe200000000e7 */
[----:B0-----:R-:W-:Y:S02]  /*6c70*/  @!P1 IMAD.MOV.U32 R126, RZ, RZ, R59 ;  /* 0x000000ffff7e9224 */ /* 0x001fe400078e003b */
[----:B------:R-:W-:Y:S01]  /*6c80*/  @!P1 IMAD.MOV.U32 R127, RZ, RZ, R61 ;  /* 0x000000ffff7f9224 */ /* 0x000fe200078e003d */
[----:B------:R-:W-:-:S07]  /*6c90*/  PRMT R218, RZ, 0x7610, R218 ;  /* 0x00007610ffda7816 */ /* 0x000fce00000000da */
[----:B------:R-:W3:Y:S04]  /*6ca0*/  @!P0 LDG.E.U8 R231, desc[UR20][R82.64] ;  /* 0x0000001452e78981 */ /* 0x000ee8000c1e1100 */
[----:B------:R0:W3:Y:S01]  /*6cb0*/  @!P1 LDG.E.U8 R230, desc[UR20][R126.64] ;  /* 0x000000147ee69981 */ /* 0x0000e2000c1e1100 */
[----:B------:R-:W-:Y:S02]  /*6cc0*/  ISETP.GE.AND P1, PT, R104, UR22, PT ;  /* 0x0000001668007c0c */ /* 0x000fe4000bf26270 */
[----:B------:R-:W-:Y:S01]  /*6cd0*/  ISETP.GE.AND P0, PT, R145, UR22, PT ;  /* 0x0000001691007c0c */ /* 0x000fe2000bf06270 */
[----:B------:R-:W3:Y:S01]  /*6ce0*/  @!P2 LDG.E.U8 R218, desc[UR20][R30.64] ;  /* 0x000000141edaa981 */ /* 0x000ee2000c1e1100 */
[----:B------:R-:W-:Y:S02]  /*6cf0*/  LOP3.LUT R220, R3, 0x6c, RZ, 0xfc, !PT ;  /* 0x0000006c03dc7812 */ /* 0x000fe400078efcff */
[----:B------:R-:W-:-:S02]  /*6d00*/  PRMT R232, RZ, 0x7610, R232 ;  /* 0x00007610ffe87816 */ /* 0x000fc400000000e8 */
[----:B------:R-:W-:-:S05]  /*6d10*/  ISETP.GE.AND P2, PT, R220, UR22, PT ;  /* 0x00000016dc007c0c */ /* 0x000fca000bf46270 */
[----:B0-----:R-:W-:Y:S02]  /*6d20*/  @!P1 IMAD.MOV.U32 R126, RZ, RZ, R105 ;  /* 0x000000ffff7e9224 */ /* 0x001fe400078e0069 */
[----:B------:R-:W-:Y:S01]  /*6d30*/  @!P1 IMAD.MOV.U32 R127, RZ, RZ, R106 ;  /* 0x000000ffff7f9224 */ /* 0x000fe200078e006a */
[----:B------:R-:W-:Y:S02]  /*6d40*/  PRMT R220, RZ, 0x7610, R220 ;  /* 0x00007610ffdc7816 */ /* 0x000fe400000000dc */
[----:B------:R-:W-:Y:S02]  /*6d50*/  PRMT R224, RZ, 0x7610, R224 ;  /* 0x00007610ffe07816 */ /* 0x000fe400000000e0 */
[----:B------:R0:W3:Y:S01]  /*6d60*/  @!P1 LDG.E.U8 R232, desc[UR20][R126.64] ;  /* 0x000000147ee89981 */ /* 0x0000e2000c1e1100 */
[----:B------:R-:W-:-:S03]  /*6d70*/  PRMT R233, RZ, 0x7610, R233 ;  /* 0x00007610ffe97816 */ /* 0x000fc600000000e9 */
[----:B------:R-:W3:Y:S04]  /*6d80*/  @!P3 LDG.E.U8 R220, desc[UR20][R96.64] ;  /* 0x0000001460dcb981 */ /* 0x000ee8000c1e1100 */
[----:B------:R-:W4:Y:S01]  /*6d90*/  @!P2 LDG.E.U8 R224, desc[UR20][R98.64] ;  /* 0x0000001462e0a981 */ /* 0x000f22000c1e1100 */
[----:B0-----:R-:W-:Y:S02]  /*6da0*/  @!P0 IMAD.MOV.U32 R126, RZ, RZ, R151 ;  /* 0x000000ffff7e8224 */ /* 0x001fe400078e0097 */
[----:B------:R-:W-:-:S05]  /*6db0*/  @!P0 IMAD.MOV.U32 R127, RZ, RZ, R153 ;  /* 0x000000ffff7f8224 */ /* 0x000fca00078e0099 */
[----:B------:R0:W4:Y:S01]  /*6dc0*/  @!P0 LDG.E.U8 R233, desc[UR20][R126.64] ;  /* 0x000000147ee98981 */ /* 0x000122000c1e1100 */
[----:B------:R-:W-:Y:S01]  /*6dd0*/  BAR.SYNC.DEFER_BLOCKING 0x0 ;  /* 0x0000000000007b1d */ /* 0x000fe20000010000 */
[----:B------:R-:W-:Y:S02]  /*6de0*/  ISETP.GE.AND P1, PT, R4, UR22, PT ;  /* 0x0000001604007c0c */ /* 0x000fe4000bf26270 */
[----:B------:R-:W-:Y:S02]  /*6df0*/  PRMT R234, RZ, 0x7610, R234 ;  /* 0x00007610ffea7816 */ /* 0x000fe400000000ea */
[----:B------:R-:W-:-:S09]  /*6e00*/  PRMT R235, RZ, 0x7610, R235 ;  /* 0x00007610ffeb7816 */ /* 0x000fd200000000eb */
[----:B0-----:R-:W-:Y:S02]  /*6e10*/  @!P1 IMAD.MOV.U32 R126, RZ, RZ, R129 ;  /* 0x000000ffff7e9224 */ /* 0x001fe400078e0081 */
[----:B------:R-:W-:Y:S01]  /*6e20*/  @!P1 IMAD.MOV.U32 R127, RZ, RZ, R130 ;  /* 0x000000ffff7f9224 */ /* 0x000fe200078e0082 */
[----:B------:R-:W-:-:S04]  /*6e30*/  PRMT R236, RZ, 0x7610, R236 ;  /* 0x00007610ffec7816 */ /* 0x000fc800000000ec */
[----:B------:R0:W4:Y:S02]  /*6e40*/  @!P1 LDG.E.U8 R234, desc[UR20][R126.64] ;  /* 0x000000147eea9981 */ /* 0x000124000c1e1100 */
[----:B0-----:R-:W-:Y:S02]  /*6e50*/  @!P1 IMAD.MOV.U32 R126, RZ, RZ, R133 ;  /* 0x000000ffff7e9224 */ /* 0x001fe400078e0085 */
[----:B------:R-:W-:-:S05]  /*6e60*/  @!P1 IMAD.MOV.U32 R127, RZ, RZ, R134 ;  /* 0x000000ffff7f9224 */ /* 0x000fca00078e0086 */
[----:B------:R0:W4:Y:S01]  /*6e70*/  @!P1 LDG.E.U8 R235, desc[UR20][R126.64] ;  /* 0x000000147eeb9981 */ /* 0x000122000c1e1100 */
[----:B------:R-:W-:Y:S01]  /*6e80*/  PRMT R237, RZ, 0x7610, R237 ;  /* 0x00007610ffed7816 */ /* 0x000fe200000000ed */
[----:B0-----:R-:W-:Y:S02]  /*6e90*/  @!P1 IMAD.MOV.U32 R126, RZ, RZ, R131 ;  /* 0x000000ffff7e9224 */ /* 0x001fe400078e0083 */
[----:B------:R-:W-:-:S05]  /*6ea0*/  @!P1 IMAD.MOV.U32 R127, RZ, RZ, R132 ;  /* 0x000000ffff7f9224 */ /* 0x000fca00078e0084 */
[----:B------:R0:W4:Y:S01]  /*6eb0*/  @!P1 LDG.E.U8 R236, desc[UR20][R126.64] ;  /* 0x000000147eec9981 */ /* 0x000122000c1e1100 */
[----:B------:R-:W-:Y:S01]  /*6ec0*/  PRMT R238, RZ, 0x7610, R238 ;  /* 0x00007610ffee7816 */ /* 0x000fe200000000ee */
[----:B0-----:R-:W-:Y:S02]  /*6ed0*/  @!P1 IMAD.MOV.U32 R126, RZ, RZ, R137 ;  /* 0x000000ffff7e9224 */ /* 0x001fe400078e0089 */
[----:B------:R-:W-:-:S05]  /*6ee0*/  @!P1 IMAD.MOV.U32 R127, RZ, RZ, R138 ;  /* 0x000000ffff7f9224 */ /* 0x000fca00078e008a */
[----:B------:R0:W4:Y:S04]  /*6ef0*/  @!P1 LDG.E.U8 R237, desc[UR20][R126.64] ;  /* 0x000000147eed9981 */ /* 0x000128000c1e1100 */
[----:B--2---:R1:W-:Y:S01]  /*6f00*/  STS.U8 [R4+UR9+0x2000], R239 ;  /* 0x002000ef04007988 */ /* 0x0043e20008000009 */
[----:B0-----:R-:W-:Y:S02]  /*6f10*/  @!P1 IMAD.MOV.U32 R126, RZ, RZ, R135 ;  /* 0x000000ffff7e9224 */ /* 0x001fe400078e0087 */
[----:B------:R-:W-:Y:S01]  /*6f20*/  @!P1 IMAD.MOV.U32 R127, RZ, RZ, R136 ;  /* 0x000000ffff7f9224 */ /* 0x000fe200078e0088 */
[----:B-1----:R-:W-:-:S04]  /*6f30*/  PRMT R239, RZ, 0x7610, R239 ;  /* 0x00007610ffef7816 */ /* 0x002fc800000000ef */
[----:B------:R0:W2:Y:S04]  /*6f40*/  @!P1 LDG.E.U8 R238, desc[UR20][R126.64] ;  /* 0x000000147eee9981 */ /* 0x0000a8000c1e1100 */
[----:B------:R1:W-:Y:S01]  /*6f50*/  STS.U8 [R4+UR9+0x2200], R240 ;  /* 0x002200f004007988 */ /* 0x0003e20008000009 */
        /* <DEDUP_REMOVED lines=38> */
[----:B------:R0:W2:Y:S01]  /*71c0*/  @!P1 LDG.E.U8 R246, desc[UR20][R126.64] ;  /* 0x000000147ef69981 */ /* 0x0000a2000c1e1100 */
[----:B------:R-:W-:Y:S01]  /*71d0*/  PRMT R251, RZ, 0x7610, R251 ;  /* 0x00007610fffb7816 */ /* 0x000fe200000000fb */
[----:B0-----:R-:W-:Y:S02]  /*71e0*/  @!P1 IMAD.MOV.U32 R126, RZ, RZ, R167 ;  /* 0x000000ffff7e9224 */ /* 0x001fe400078e00a7 */
[----:B------:R-:W-:-:S05]  /*71f0*/  @!P1 IMAD.MOV.U32 R127, RZ, RZ, R172 ;  /* 0x000000ffff7f9224 */ /* 0x000fca00078e00ac */
[----:B------:R0:W2:Y:S01]  /*7200*/  @!P1 LDG.E.U8 R248, desc[UR20][R126.64] ;  /* 0x000000147ef89981 */ /* 0x0000a2000c1e1100 */
[----:B------:R-:W-:Y:S01]  /*7210*/  PRMT R250, RZ, 0x7610, R250 ;  /* 0x00007610fffa7816 */ /* 0x000fe200000000fa */
[----:B0-----:R-:W-:Y:S02]  /*7220*/  @!P1 IMAD.MOV.U32 R126, RZ, RZ, R165 ;  /* 0x000000ffff7e9224 */ /* 0x001fe400078e00a5 */
[----:B------:R-:W-:-:S05]  /*7230*/  @!P1 IMAD.MOV.U32 R127, RZ, RZ, R170 ;  /* 0x000000ffff7f9224 */ /* 0x000fca00078e00aa */
[----:B------:R0:W2:Y:S02]  /*7240*/  @!P1 LDG.E.U8 R251, desc[UR20][R126.64] ;  /* 0x000000147efb9981 */ /* 0x0000a4000c1e1100 */
[----:B0-----:R-:W-:Y:S02]  /*7250*/  @!P1 IMAD.MOV.U32 R126, RZ, RZ, R168 ;  /* 0x000000ffff7e9224 */ /* 0x001fe400078e00a8 */
[----:B------:R-:W-:-:S05]  /*7260*/  @!P1 IMAD.MOV.U32 R127, RZ, RZ, R173 ;  /* 0x000000ffff7f9224 */ /* 0x000fca00078e00ad */
[----:B------:R-:W2:Y:S04]  /*7270*/  @!P1 LDG.E.U8 R250, desc[UR20][R126.64] ;  /* 0x000000147efa9981 */ /* 0x000ea8000c1e1100 */
[----:B------:R0:W-:Y:S04]  /*7280*/  STS.U8 [R4+UR9+0x3200], R249 ;  /* 0x003200f904007988 */ /* 0x0001e80008000009 */
[----:B------:R0:W-:Y:S04]  /*7290*/  STS.U8 [R4+UR9+0x3400], R247 ;  /* 0x003400f704007988 */ /* 0x0001e80008000009 */
[----:B---3--:R0:W-:Y:S04]  /*72a0*/  STS.U8 [R4+UR9+0x3600], R214 ;  /* 0x003600d604007988 */ /* 0x0081e80008000009 */
[----:B------:R0:W-:Y:S04]  /*72b0*/  STS.U8 [R4+UR9+0x3800], R218 ;  /* 0x003800da04007988 */ /* 0x0001e80008000009 */
        /* <DEDUP_REMOVED lines=19> */
[----:B-----5:R0:W-:Y:S04]  /*73f0*/  STS.U8 [R175+UR9+0x2100], R189 ;  /* 0x002100bdaf007988 */ /* 0x0201e80008000009 */
        /* <DEDUP_REMOVED lines=12> */
[----:B----4-:R0:W-:Y:S04]  /*74c0*/  STS.U8 [R175+UR9+0x3b00], R224 ;  /* 0x003b00e0af007988 */ /* 0x0101e80008000009 */
        /* <DEDUP_REMOVED lines=22> */
[----:B--2---:R0:W-:Y:S04]  /*7630*/  STS.U8 [R175+UR9+0x4900], R238 ;  /* 0x004900eeaf007988 */ /* 0x0041e80008000009 */
        /* <DEDUP_REMOVED lines=10> */
[----:B------:R0:W-:Y:S01]  /*76e0*/  STS.U8 [R180+UR9+0x4f80], R250 ;  /* 0x004f80fab4007988 */ /* 0x0001e20008000009 */
[----:B------:R1:W-:Y:S06]  /*76f0*/  MEMBAR.ALL.CTA ;  /* 0x0000000000007992 */ /* 0x0003ec0000008000 */
[----:B-1----:R-:W1:Y:S01]  /*7700*/  FENCE.VIEW.ASYNC.S ;  /* 0x00000000000073c6 */ /* 0x002e620000000000 */
[----:B------:R-:W-:Y:S01]  /*7710*/  ULEA UR6, UR23, UR9, 0x3 ;  /* 0x0000000917067291 */ /* 0x000fe2000f8e18ff */
[----:B------:R-:W-:-:S03]  /*7720*/  UMOV UR4, UR5 ;  /* 0x0000000500047c82 */ /* 0x000fc60008000000 */
[----:B------:R-:W-:Y:S01]  /*7730*/  UIADD3 UR6, UPT, UPT, UR6, 0x5000, URZ ;  /* 0x0000500006067890 */ /* 0x000fe2000fffe0ff */
[----:B-1----:R-:W-:Y:S06]  /*7740*/  BAR.SYNC.DEFER_BLOCKING 0x0 ;  /* 0x0000000000007b1d */ /* 0x002fec0000010000 */
[----:B0-----:R-:W-:Y:S05]  /*7750*/  BRA.U UP1, `(.L_x_9) ;  /* 0x0000000101487547 */ /* 0x001fea000b800000 */
[----:B------:R-:W-:Y:S01]  /*7760*/  UMOV UR13, 0x80004020 ;  /* 0x80004020000d7882 */ /* 0x000fe20000000000 */
[----:B------:R-:W-:Y:S01]  /*7770*/  UMOV UR15, 0x40004040 ;  /* 0x40004040000f7882 */ /* 0x000fe20000000000 */
[----:B------:R-:W-:Y:S01]  /*7780*/  UMOV UR16, 0x0 ;  /* 0x0000000000107882 */ /* 0x000fe20000000000 */
[----:B------:R-:W-:Y:S01]  /*7790*/  UMOV UR17, 0x4048010 ;  /* 0x0404801000117882 */ /* 0x000fe20000000000 */
[----:B------:R-:W-:Y:S01]  /*77a0*/  UMOV UR38, 0x0 ;  /* 0x0000000000267882 */ /* 0x000fe20000000000 */
[----:B------:R-:W-:Y:S01]  /*77b0*/  UMOV UR39, 0x4048010 ;  /* 0x0404801000277882 */ /* 0x000fe20000000000 */
[----:B------:R-:W-:Y:S01]  /*77c0*/  UMOV UR40, 0x0 ;  /* 0x0000000000287882 */ /* 0x000fe20000000000 */
[----:B------:R-:W-:Y:S01]  /*77d0*/  UMOV UR41, 0x4048010 ;  /* 0x0404801000297882 */ /* 0x000fe20000000000 */
[----:B------:R-:W-:Y:S01]  /*77e0*/  UMOV UR7, URZ ;  /* 0x000000ff00077c82 */ /* 0x000fe20008000000 */
[----:B------:R0:W-:Y:S01]  /*77f0*/  UTCQMMA gdesc[UR12], gdesc[UR14], tmem[UR8], tmem[UR16], idesc[UR17], UPT ;  /* 0x00ff100e0c0075ea */ /* 0x0001e2000b800308 */
        /* <DEDUP_REMOVED lines=8> */
.L_x_9:
[----:B------:R-:W-:Y:S01]  /*7880*/  UIADD3 UR23, UPT, UPT, UR23, 0x1, URZ ;  /* 0x0000000117177890 */ /* 0x000fe2000fffe0ff */
[----:B------:R-:W-:Y:S01]  /*7890*/  IMAD.U32 R126, RZ, RZ, UR4 ;  /* 0x00000004ff7e7e24 */ /* 0x000fe2000f8e00ff */
[----:B------:R-:W-:Y:S02]  /*78a0*/  UIADD3 UR11, UPT, UPT, UR11, -0x1, URZ ;  /* 0xffffffff0b0b7890 */ /* 0x000fe4000fffe0ff */
[----:B------:R-:W-:Y:S02]  /*78b0*/  UISETP.GT.AND UP2, UPT, UR23, 0x1, UPT ;  /* 0x000000011700788c */ /* 0x000fe4000bf44270 */
[----:B------:R-:W-:Y:S02]  /*78c0*/  UIADD3 UR22, UPT, UPT, UR22, -0x80, URZ ;  /* 0xffffff8016167890 */ /* 0x000fe4000fffe0ff */
[----:B0-----:R-:W-:Y:S02]  /*78d0*/  USEL UR5, URZ, 0x1, !UP2 ;  /* 0x00000001ff057887 */ /* 0x001fe4000d000000 */
[----:B------:R-:W-:-:S02]  /*78e0*/  USEL UR23, UR23, URZ, !UP2 ;  /* 0x000000ff17177287 */ /* 0x000fc4000d000000 */
[----:B------:R-:W-:Y:S02]  /*78f0*/  UISETP.NE.U32.AND UP2, UPT, UR11, URZ, UPT ;  /* 0x000000ff0b00728c */ /* 0x000fe4000bf45070 */
[----:B------:R-:W-:-:S07]  /*7900*/  ULOP3.LUT UR5, UR4, UR5, URZ, 0x3c, !UPT ;  /* 0x0000000504057292 */ /* 0x000fce000f8e3cff */
[----:B------:R-:W-:Y:S05]  /*7910*/  BRA.U UP2, `(.L_x_10) ;  /* 0xffffffd502847547 */ /* 0x000fea000b83ffff */
.L_x_7:
[----:B------:R-:W-:-:S09]  /*7920*/  UISETP.GE.AND UP1, UPT, UR24, 0x80, UPT ;  /* 0x000000801800788c */ /* 0x000fd2000bf26270 */
[----:B------:R-:W-:Y:S05]  /*7930*/  BRA.U !UP1, `(.L_x_11) ;  /* 0x0000000109107547 */ /* 0x000fea000b800000 */
[----:B------:R-:W-:-:S06]  /*7940*/  USHF.L.U32 UR4, UR4, 0x1f, URZ ;  /* 0x0000001f04047899 */ /* 0x000fcc00080006ff */
[----:B------:R-:W-:-:S04]  /*7950*/  IMAD.U32 R5, RZ, RZ, UR4 ;  /* 0x00000004ff057e24 */ /* 0x000fc8000f8e00ff */
[----:B------:R-:W0:Y:S02]  /*7960*/  SYNCS.PHASECHK.TRANS64.TRYWAIT P0, [UR6], R5 ;  /* 0x00000005ff0075a7 */ /* 0x000e240008001106 */
[----:B0-----:R-:W-:Y:S05]  /*7970*/  @!P0 BRA `(.L_x_12) ;  /* 0x00000008007c8947 */ /* 0x001fea0003800000 */
.L_x_11:
[----:B------:R-:W-:Y:S01]  /*7980*/  BAR.SYNC.DEFER_BLOCKING 0x0 ;  /* 0x0000000000007b1d */ /* 0x000fe20000010000 */
[----:B------:R-:W-:Y:S01]  /*7990*/  ISETP.NE.U32.AND P0, PT, R4, RZ, PT ;  /* 0x000000ff0400720c */ /* 0x000fe20003f05070 */
[C---:B------:R-:W-:Y:S01]  /*79a0*/  IMAD.SHL.U32 R15, R0.reuse, 0x10, RZ ;  /* 0x00000010000f7824 */ /* 0x040fe200078e00ff */
[--C-:B------:R-:W-:Y:S02]  /*79b0*/  SHF.R.U32.HI R13, RZ, 0x1, R0.reuse ;  /* 0x00000001ff0d7819 */ /* 0x100fe40000011600 */
[----:B------:R-:W-:Y:S01]  /*79c0*/  LEA.HI R21, R0, 0xe, RZ, 0x1a ;  /* 0x0000000e00157811 */ /* 0x000fe200078fd0ff */
[----:B------:R-:W0:Y:S01]  /*79d0*/  LDCU.128 UR12, c[0x0][0x390] ;  /* 0x00007200ff0c77ac */ /* 0x000e220008000c00 */
[----:B------:R-:W-:Y:S02]  /*79e0*/  LOP3.LUT R13, R13, 0x30, RZ, 0xc0, !PT ;  /* 0x000000300d0d7812 */ /* 0x000fe400078ec0ff */
[----:B------:R-:W-:Y:S01]  /*79f0*/  LOP3.LUT R22, R12, 0xc, R3, 0xfe, !PT ;  /* 0x0000000c0c167812 */ /* 0x000fe200078efe03 */
[----:B------:R-:W1:Y:S01]  /*7a00*/  LDCU UR4, c[0x0][0x3b4] ;  /* 0x00007680ff0477ac */ /* 0x000e620008000800 */
[----:B------:R-:W-:-:S02]  /*7a10*/  LOP3.LUT R13, R13, 0x1f, R0, 0xf8, !PT ;  /* 0x0000001f0d0d7812 */ /* 0x000fc400078ef800 */
[C---:B------:R-:W-:Y:S01]  /*7a20*/  LOP3.LUT R23, R12.reuse, 0xa, R3, 0xfe, !PT ;  /* 0x0000000a0c177812 */ /* 0x040fe200078efe03 */
[----:B------:R-:W2:Y:S01]  /*7a30*/  LDCU UR5, c[0x0][0x3b8] ;  /* 0x00007700ff0577ac */ /* 0x000ea20008000800 */
[----:B------:R-:W-:Y:S01]  /*7a40*/  LOP3.LUT R21, R12, R21, RZ, 0xfc, !PT ;  /* 0x000000150c157212 */ /* 0x000fe200078efcff */
[----:B------:R-:W-:-:S05]  /*7a50*/  IMAD.SHL.U32 R14, R13, 0x20, RZ ;  /* 0x000000200d0e7824 */ /* 0x000fca00078e00ff */
[----:B------:R-:W-:Y:S01]  /*7a60*/  LOP3.LUT R14, R14, 0x300, RZ, 0xc0, !PT ;  /* 0x000003000e0e7812 */ /* 0x000fe200078ec0ff */
[----:B------:R-:W3:Y:S02]  /*7a70*/  @!P0 SYNCS.CCTL.IV [UR9+0x5000] ;  /* 0x00500000ff0089b1 */ /* 0x000ee40008000009 */
[----:B---3--:R-:W-:Y:S01]  /*7a80*/  BAR.SYNC.DEFER_BLOCKING 0x0 ;  /* 0x0000000000007b1d */ /* 0x008fe20000010000 */
[----:B------:R-:W-:-:S05]  /*7a90*/  LOP3.LUT R14, R14, 0x70, R15, 0xf8, !PT ;  /* 0x000000700e0e7812 */ /* 0x000fca00078ef80f */
[----:B------:R-:W-:Y:S01]  /*7aa0*/  LDTM.16dp32bit_t0_t15.x8 R4, tmem[UR10] ;  /* 0x0000000a000479ee */ /* 0x000fe20008980000 */
[----:B------:R-:W3:Y:S01]  /*7ab0*/  LDTM.16dp32bit_t16_t31.x8 R4, tmem[UR10+0x8] ;  /* 0x0000080a000479ee */ /* 0x000ee200089a0000 */
[----:B------:R-:W4:Y:S01]  /*7ac0*/  @!P0 SYNCS.CCTL.IV [UR9+0x5008] ;  /* 0x00500800ff0089b1 */ /* 0x000f220008000009 */
[----:B------:R-:W-:Y:S01]  /*7ad0*/  NOP ;  /* 0x0000000000007918 */ /* 0x000fe20000000000 */
[C---:B0-----:R-:W-:Y:S01]  /*7ae0*/  ISETP.GE.AND P0, PT, R2.reuse, UR14, PT ;  /* 0x0000000e02007c0c */ /* 0x041fe2000bf06270 */
[----:B-1----:R-:W-:Y:S01]  /*7af0*/  IMAD R2, R2, UR4, RZ ;  /* 0x0000000402027c24 */ /* 0x002fe2000f8e02ff */
[----:B---3--:R-:W-:Y:S01]  /*7b00*/  F2FP.SATFINITE.E4M3.F32.PACK_AB_MERGE_C R4, R5, R4, RZ ;  /* 0x000000040504723e */ /* 0x008fe200048070ff */
[----:B------:R-:W-:Y:S01]  /*7b10*/  IMAD.SHL.U32 R5, R13, 0x8, RZ ;  /* 0x000000080d057824 */ /* 0x000fe200078e00ff */
[----:B------:R-:W-:Y:S01]  /*7b20*/  F2FP.SATFINITE.E4M3.F32.PACK_AB_MERGE_C R6, R7, R6, RZ ;  /* 0x000000060706723e */ /* 0x000fe200048070ff */
[----:B------:R-:W-:Y:S01]  /*7b30*/  IMAD.SHL.U32 R13, R13, 0x4, RZ ;  /* 0x000000040d0d7824 */ /* 0x000fe200078e00ff */
[----:B------:R-:W-:-:S02]  /*7b40*/  F2FP.SATFINITE.E4M3.F32.PACK_AB_MERGE_C R8, R9, R8, RZ ;  /* 0x000000080908723e */ /* 0x000fc400048070ff */
[----:B------:R-:W-:Y:S02]  /*7b50*/  LOP3.LUT R16, R5, 0x1c0, RZ, 0xc0, !PT ;  /* 0x000001c005107812 */ /* 0x000fe400078ec0ff */
[----:B------:R-:W-:Y:S02]  /*7b60*/  LOP3.LUT R5, R4, 0xffff, RZ, 0xc0, !PT ;  /* 0x0000ffff04057812 */ /* 0x000fe400078ec0ff */
[----:B------:R-:W-:Y:S02]  /*7b70*/  LOP3.LUT R6, R6, 0xffff, RZ, 0xc0, !PT ;  /* 0x0000ffff06067812 */ /* 0x000fe400078ec0ff */
[----:B------:R-:W-:Y:S02]  /*7b80*/  LOP3.LUT R7, R8, 0xffff, RZ, 0xc0, !PT ;  /* 0x0000ffff08077812 */ /* 0x000fe400078ec0ff */
[----:B------:R-:W-:Y:S02]  /*7b90*/  SHF.R.U32.HI R4, RZ, 0x8, R5 ;  /* 0x00000008ff047819 */ /* 0x000fe40000011605 */
[----:B------:R-:W-:-:S02]  /*7ba0*/  PRMT R8, R5, 0x3340, R6 ;  /* 0x0000334005087816 */ /* 0x000fc40000000006 */
[----:B------:R-:W-:Y:S02]  /*7bb0*/  SHF.R.U32.HI R5, RZ, 0x8, R6 ;  /* 0x00000008ff057819 */ /* 0x000fe40000011606 */
[----:B------:R-:W-:Y:S02]  /*7bc0*/  SHF.R.U32.HI R6, RZ, 0x8, R7 ;  /* 0x00000008ff067819 */ /* 0x000fe40000011607 */
[----:B------:R-:W-:Y:S02]  /*7bd0*/  LOP3.LUT R4, R4, 0xffff, RZ, 0xc0, !PT ;  /* 0x0000ffff04047812 */ /* 0x000fe400078ec0ff */
[----:B------:R-:W-:Y:S02]  /*7be0*/  LOP3.LUT R5, R5, 0xffff, RZ, 0xc0, !PT ;  /* 0x0000ffff05057812 */ /* 0x000fe400078ec0ff */
[----:B------:R-:W-:Y:S02]  /*7bf0*/  LOP3.LUT R6, R6, 0xffff, RZ, 0xc0, !PT ;  /* 0x0000ffff06067812 */ /* 0x000fe400078ec0ff */
[----:B------:R-:W-:-:S02]  /*7c00*/  PRMT R7, R7, 0x3340, R0 ;  /* 0x0000334007077816 */ /* 0x000fc40000000000 */
[----:B------:R-:W-:Y:S02]  /*7c10*/  F2FP.SATFINITE.E4M3.F32.PACK_AB_MERGE_C R10, R11, R10, RZ ;  /* 0x0000000a0b0a723e */ /* 0x000fe400048070ff */
[----:B------:R-:W-:Y:S02]  /*7c20*/  PRMT R5, R4, 0x3340, R5 ;  /* 0x0000334004057816 */ /* 0x000fe40000000005 */
[----:B------:R-:W-:Y:S02]  /*7c30*/  PRMT R6, R6, 0x3340, R1 ;  /* 0x0000334006067816 */ /* 0x000fe40000000001 */
[----:B------:R-:W-:Y:S02]  /*7c40*/  SHF.R.S32.HI R4, RZ, 0x2, R0 ;  /* 0x00000002ff047819 */ /* 0x000fe40000011400 */
[----:B------:R-:W-:Y:S01]  /*7c50*/  LOP3.LUT R13, R14, 0xc0, R13, 0x78, !PT ;  /* 0x000000c00e0d7812 */ /* 0x000fe200078e780d */
[----:B--2---:R-:W-:Y:S01]  /*7c60*/  IMAD R14, R21, UR5, RZ ;  /* 0x00000005150e7c24 */ /* 0x004fe2000f8e02ff */
[----:B------:R-:W-:-:S02]  /*7c70*/  PRMT R7, R8, 0x5410, R7 ;  /* 0x0000541008077816 */ /* 0x000fc40000000007 */
[----:B------:R-:W-:Y:S01]  /*7c80*/  LOP3.LUT R10, R10, 0xffff, RZ, 0xc0, !PT ;  /* 0x0000ffff0a0a7812 */ /* 0x000fe200078ec0ff */
[----:B------:R-:W-:Y:S01]  /*7c90*/  VIADD R13, R13, UR9 ;  /* 0x000000090d0d7c36 */ /* 0x000fe20008000000 */
[----:B------:R-:W-:Y:S02]  /*7ca0*/  PRMT R5, R5, 0x5410, R6 ;  /* 0x0000541005057816 */ /* 0x000fe40000000006 */
[----:B------:R-:W-:Y:S02]  /*7cb0*/  SGXT R6, R4, 0x1 ;  /* 0x000000010406781a */ /* 0x000fe40000000200 */
[--C-:B------:R-:W-:Y:S02]  /*7cc0*/  PRMT R4, R7, 0x4210, R10.reuse ;  /* 0x0000421007047816 */ /* 0x100fe4000000000a */
[----:B------:R-:W-:Y:S02]  /*7cd0*/  PRMT R5, R5, 0x5210, R10 ;  /* 0x0000521005057816 */ /* 0x000fe4000000000a */
[----:B------:R-:W-:-:S02]  /*7ce0*/  LOP3.LUT R15, R16, 0x30, R15, 0xf8, !PT ;  /* 0x00000030100f7812 */ /* 0x000fc400078ef80f */
[----:B------:R-:W-:Y:S01]  /*7cf0*/  LOP3.LUT R0, R12, R3, RZ, 0xfc, !PT ;  /* 0x000000030c007212 */ /* 0x000fe200078efcff */
[----:B----4-:R0:W-:Y:S01]  /*7d00*/  STSM.16.M88.2 [R13], R4 ;  /* 0x000000040d007844 */ /* 0x0101e20000000100 */
[----:B------:R-:W-:Y:S01]  /*7d10*/  LOP3.LUT R6, R15, 0x240, R6, 0x78, !PT ;  /* 0x000002400f067812 */ /* 0x000fe200078e7806 */
[----:B------:R-:W-:Y:S01]  /*7d20*/  BAR.SYNC.DEFER_BLOCKING 0x0 ;  /* 0x0000000000007b1d */ /* 0x000fe20000010000 */
[C---:B------:R-:W-:Y:S01]  /*7d30*/  ISETP.LT.AND P1, PT, R0.reuse, UR15, !P0 ;  /* 0x0000000f00007c0c */ /* 0x040fe2000c721270 */
[----:B------:R-:W-:Y:S01]  /*7d40*/  IMAD R0, R0, UR5, RZ ;  /* 0x0000000500007c24 */ /* 0x000fe2000f8e02ff */
[----:B------:R-:W-:Y:S02]  /*7d50*/  IADD3 R18, P2, PT, R2, UR12, RZ ;  /* 0x0000000c02127c10 */ /* 0x000fe4000ff5e0ff */
[--C-:B------:R-:W-:Y:S02]  /*7d60*/  LOP3.LUT R11, R12, 0x8, R3.reuse, 0xfe, !PT ;  /* 0x000000080c0b7812 */ /* 0x100fe400078efe03 */
[----:B------:R-:W-:Y:S01]  /*7d70*/  LEA.HI.X.SX32 R20, R2, UR13, 0x1, P2 ;  /* 0x0000000d02147c11 */ /* 0x000fe200090f0eff */
[----:B0-----:R-:W-:Y:S01]  /*7d80*/  IMAD R13, R22, UR5, RZ ;  /* 0x00000005160d7c24 */ /* 0x001fe2000f8e02ff */
[----:B------:R-:W-:-:S02]  /*7d90*/  LOP3.LUT R5, R12, 0x2, R3, 0xfe, !PT ;  /* 0x000000020c057812 */ /* 0x000fc400078efe03 */
[----:B------:R-:W-:Y:S02]  /*7da0*/  IADD3 R2, P2, PT, R0, R18, RZ ;  /* 0x0000001200027210 */ /* 0x000fe40007f5e0ff */
[C---:B------:R-:W-:Y:S01]  /*7db0*/  ISETP.LT.AND P4, PT, R5.reuse, UR15, !P0 ;  /* 0x0000000f05007c0c */ /* 0x040fe2000c781270 */
[----:B------:R-:W-:Y:S01]  /*7dc0*/  IMAD R5, R5, UR5, RZ ;  /* 0x0000000505057c24 */ /* 0x000fe2000f8e02ff */
[----:B------:R-:W-:-:S04]  /*7dd0*/  LOP3.LUT R9, R12, 0x6, R3, 0xfe, !PT ;  /* 0x000000060c097812 */ /* 0x000fc800078efe03 */
[----:B------:R-:W-:-:S04]  /*7de0*/  IADD3 R4, P3, PT, R5, R18, RZ ;  /* 0x0000001205047210 */ /* 0x000fc80007f7e0ff */
[-C--:B------:R-:W-:Y:S01]  /*7df0*/  LEA.HI.X.SX32 R5, R5, R20.reuse, 0x1, P3 ;  /* 0x0000001405057211 */ /* 0x080fe200018f0eff */
[----:B------:R0:W1:Y:S01]  /*7e00*/  LDSM.16.M88.2 R16, [R6+UR9] ;  /* 0x000000090610783b */ /* 0x0000620008000100 */
[C---:B------:R-:W-:Y:S01]  /*7e10*/  ISETP.LT.AND P3, PT, R11.reuse, UR15, !P0 ;  /* 0x0000000f0b007c0c */ /* 0x040fe2000c761270 */
[----:B------:R-:W-:Y:S01]  /*7e20*/  IMAD R11, R11, UR5, RZ ;  /* 0x000000050b0b7c24 */ /* 0x000fe2000f8e02ff */
[----:B0-----:R-:W-:Y:S01]  /*7e30*/  LOP3.LUT R6, R12, 0x4, R3, 0xfe, !PT ;  /* 0x000000040c067812 */ /* 0x001fe200078efe03 */
[----:B------:R-:W-:Y:S01]  /*7e40*/  IMAD R12, R23, UR5, RZ ;  /* 0x00000005170c7c24 */ /* 0x000fe2000f8e02ff */
[----:B------:R-:W-:Y:S02]  /*7e50*/  LEA.HI.X.SX32 R3, R0, R20, 0x1, P2 ;  /* 0x0000001400037211 */ /* 0x000fe400010f0eff */
[C---:B------:R-:W-:Y:S01]  /*7e60*/  ISETP.LT.AND P5, PT, R6.reuse, UR15, !P0 ;  /* 0x0000000f06007c0c */ /* 0x040fe2000c7a1270 */
[----:B------:R-:W-:-:S05]  /*7e70*/  IMAD R0, R6, UR5, RZ ;  /* 0x0000000506007c24 */ /* 0x000fca000f8e02ff */
[----:B------:R-:W-:-:S04]  /*7e80*/  IADD3 R6, P6, PT, R0, R18, RZ ;  /* 0x0000001200067210 */ /* 0x000fc80007fde0ff */
[----:B------:R-:W-:Y:S02]  /*7e90*/  LEA.HI.X.SX32 R7, R0, R20, 0x1, P6 ;  /* 0x0000001400077211 */ /* 0x000fe400030f0eff */
[----:B------:R-:W-:Y:S02]  /*7ea0*/  IADD3 R8, P6, PT, R12, R18, RZ ;  /* 0x000000120c087210 */ /* 0x000fe40007fde0ff */
[C---:B-1----:R-:W-:Y:S02]  /*7eb0*/  PRMT R15, R16.reuse, 0x7770, RZ ;  /* 0x00007770100f7816 */ /* 0x042fe400000000ff */
[----:B------:R-:W-:Y:S02]  /*7ec0*/  PRMT R19, R16, 0x7771, RZ ;  /* 0x0000777110137816 */ /* 0x000fe400000000ff */
[----:B------:R-:W-:Y:S01]  /*7ed0*/  PRMT R25, R17, 0x7772, RZ ;  /* 0x0000777211197816 */ /* 0x000fe200000000ff */
[----:B------:R0:W-:Y:S04]  /*7ee0*/  @P1 STG.E.U8 desc[UR20][R2.64], R15 ;  /* 0x0000000f02001986 */ /* 0x0001e8000c101114 */
[----:B------:R1:W-:Y:S01]  /*7ef0*/  @P4 STG.E.U8 desc[UR20][R4.64], R19 ;  /* 0x0000001304004986 */ /* 0x0003e2000c101114 */
[C---:B------:R-:W-:Y:S01]  /*7f00*/  ISETP.LT.AND P4, PT, R9.reuse, UR15, !P0 ;  /* 0x0000000f09007c0c */ /* 0x040fe2000c781270 */
[----:B------:R-:W-:-:S05]  /*7f10*/  IMAD R9, R9, UR5, RZ ;  /* 0x0000000509097c24 */ /* 0x000fca000f8e02ff */
[-C--:B0-----:R-:W-:Y:S02]  /*7f20*/  IADD3 R2, P1, PT, R9, R18.reuse, RZ ;  /* 0x0000001209027210 */ /* 0x081fe40007f3e0ff */
[----:B------:R-:W-:Y:S02]  /*7f30*/  PRMT R15, R16, 0x7772, RZ ;  /* 0x00007772100f7816 */ /* 0x000fe400000000ff */
[----:B-1----:R-:W-:Y:S02]  /*7f40*/  IADD3 R4, P2, PT, R11, R18, RZ ;  /* 0x000000120b047210 */ /* 0x002fe40007f5e0ff */
[----:B------:R-:W-:Y:S01]  /*7f50*/  LEA.HI.X.SX32 R3, R9, R20, 0x1, P1 ;  /* 0x0000001409037211 */ /* 0x000fe200008f0eff */
[----:B------:R0:W-:Y:S01]  /*7f60*/  @P5 STG.E.U8 desc[UR20][R6.64], R15 ;  /* 0x0000000f06005986 */ /* 0x0001e2000c101114 */
[----:B------:R-:W-:Y:S02]  /*7f70*/  IADD3 R10, P1, PT, R13, R18, RZ ;  /* 0x000000120d0a7210 */ /* 0x000fe40007f3e0ff */
[----:B------:R-:W-:-:S02]  /*7f80*/  LEA.HI.X.SX32 R5, R11, R20, 0x1, P2 ;  /* 0x000000140b057211 */ /* 0x000fc400010f0eff */
[----:B------:R-:W-:Y:S02]  /*7f90*/  ISETP.LT.AND P2, PT, R23, UR15, !P0 ;  /* 0x0000000f17007c0c */ /* 0x000fe4000c741270 */
[-C--:B------:R-:W-:Y:S02]  /*7fa0*/  LEA.HI.X.SX32 R11, R13, R20.reuse, 0x1, P1 ;  /* 0x000000140d0b7211 */ /* 0x080fe400008f0eff */
[----:B------:R-:W-:Y:S02]  /*7fb0*/  ISETP.LT.AND P1, PT, R22, UR15, !P0 ;  /* 0x0000000f16007c0c */ /* 0x000fe4000c721270 */
[----:B------:R-:W-:Y:S02]  /*7fc0*/  ISETP.LT.AND P0, PT, R21, UR15, !P0 ;  /* 0x0000000f15007c0c */ /* 0x000fe4000c701270 */
[----:B------:R-:W-:Y:S02]  /*7fd0*/  LEA.HI.X.SX32 R9, R12, R20, 0x1, P6 ;  /* 0x000000140c097211 */ /* 0x000fe400030f0eff */
[----:B------:R-:W-:-:S02]  /*7fe0*/  IADD3 R12, P6, PT, R14, R18, RZ ;  /* 0x000000120e0c7210 */ /* 0x000fc40007fde0ff */
[----:B------:R-:W-:Y:S02]  /*7ff0*/  PRMT R19, R16, 0x7773, RZ ;  /* 0x0000777310137816 */ /* 0x000fe400000000ff */
[C---:B------:R-:W-:Y:S02]  /*8000*/  PRMT R21, R17.reuse, 0x7770, RZ ;  /* 0x0000777011157816 */ /* 0x040fe400000000ff */
[C---:B------:R-:W-:Y:S01]  /*8010*/  PRMT R23, R17.reuse, 0x7771, RZ ;  /* 0x0000777111177816 */ /* 0x040fe200000000ff */
[----:B------:R0:W-:Y:S01]  /*8020*/  @P4 STG.E.U8 desc[UR20][R2.64], R19 ;  /* 0x0000001302004986 */ /* 0x0001e2000c101114 */
[----:B------:R-:W-:Y:S02]  /*8030*/  LEA.HI.X.SX32 R13, R14, R20, 0x1, P6 ;  /* 0x000000140e0d7211 */ /* 0x000fe400030f0eff */
[----:B------:R-:W-:Y:S01]  /*8040*/  PRMT R17, R17, 0x7773, RZ ;  /* 0x0000777311117816 */ /* 0x000fe200000000ff */
[----:B------:R0:W-:Y:S04]  /*8050*/  @P3 STG.E.U8 desc[UR20][R4.64], R21 ;  /* 0x0000001504003986 */ /* 0x0001e8000c101114 */
[----:B------:R0:W-:Y:S04]  /*8060*/  @P2 STG.E.U8 desc[UR20][R8.64], R23 ;  /* 0x0000001708002986 */ /* 0x0001e8000c101114 */
[----:B------:R0:W-:Y:S04]  /*8070*/  @P1 STG.E.U8 desc[UR20][R10.64], R25 ;  /* 0x000000190a001986 */ /* 0x0001e8000c101114 */
[----:B------:R0:W-:Y:S01]  /*8080*/  @P0 STG.E.U8 desc[UR20][R12.64], R17 ;  /* 0x000000110c000986 */ /* 0x0001e2000c101114 */
[----:B------:R-:W-:Y:S06]  /*8090*/  BAR.SYNC.DEFER_BLOCKING 0x0 ;  /* 0x0000000000007b1d */ /* 0x000fec0000010000 */
[----:B------:R-:W-:Y:S05]  /*80a0*/  BRA.U UP0, `(.L_x_13) ;  /* 0x00000001009c7547 */ /* 0x000fea000b800000 */
[----:B------:R-:W1:Y:S01]  /*80b0*/  S2UR UR5, SR_CgaCtaId ;  /* 0x00000000000579c3 */ /* 0x000e620000008800 */
[----:B------:R-:W-:Y:S01]  /*80c0*/  NOP ;  /* 0x0000000000007918 */ /* 0x000fe20000000000 */
[----:B------:R-:W-:Y:S01]  /*80d0*/  UMOV UR4, 0x50 ;  /* 0x0000005000047882 */ /* 0x000fe20000000000 */
[----:B------:R-:W-:Y:S02]  /*80e0*/  IMAD.U32 R0, RZ, RZ, UR8 ;  /* 0x00000008ff007e24 */ /* 0x000fe4000f8e00ff */
[----:B0-----:R-:W-:-:S03]  /*80f0*/  IMAD.MOV.U32 R3, RZ, RZ, 0x1 ;  /* 0x00000001ff037424 */ /* 0x001fc600078e00ff */
[----:B------:R-:W-:-:S04]  /*8100*/  LOP3.LUT R0, R0, 0xffff, RZ, 0xc0, !PT ;  /* 0x0000ffff00007812 */ /* 0x000fc800078ec0ff */
[----:B------:R-:W-:-:S05]  /*8110*/  SHF.R.U32.HI R0, RZ, 0x5, R0 ;  /* 0x00000005ff007819 */ /* 0x000fca0000011600 */
[----:B------:R-:W-:Y:S01]  /*8120*/  VIADD R2, R0, 0x10 ;  /* 0x0000001000027836 */ /* 0x000fe20000000000 */
[----:B------:R-:W-:Y:S01]  /*8130*/  SHF.L.U32 R0, R3, R0, RZ ;  /* 0x0000000003007219 */ /* 0x000fe200000006ff */
[----:B-1----:R-:W-:-:S03]  /*8140*/  ULEA UR6, UR5, UR4, 0x18 ;  /* 0x0000000405067291 */ /* 0x002fc6000f8ec0ff */
[----:B------:R-:W-:-:S04]  /*8150*/  SHF.L.U32 R3, R3, R2, RZ ;  /* 0x0000000203037219 */ /* 0x000fc800000006ff */
[----:B------:R-:W-:Y:S02]  /*8160*/  LOP3.LUT R0, R3, R0, RZ, 0xfc, !PT ;  /* 0x0000000003007212 */ /* 0x000fe400078efcff */
[----:B------:R-:W0:Y:S02]  /*8170*/  LDS R5, [UR6] ;  /* 0x00000006ff057984 */ /* 0x000e240008000800 */
[C---:B------:R-:W-:Y:S02]  /*8180*/  LOP3.LUT R2, R0.reuse, 0xffff, RZ, 0xc0, !PT ;  /* 0x0000ffff00027812 */ /* 0x040fe400078ec0ff */
[----:B0-----:R-:W-:-:S04]  /*8190*/  LOP3.LUT R3, R0, 0xffff, R5, 0x80, !PT ;  /* 0x0000ffff00037812 */ /* 0x001fc800078e8005 */
[----:B------:R-:W-:-:S13]  /*81a0*/  ISETP.NE.AND P0, PT, R3, R2, PT ;  /* 0x000000020300720c */ /* 0x000fda0003f05270 */
[----:B------:R-:W-:Y:S05]  /*81b0*/  @P0 BRA `(.L_x_14) ;  /* 0x0000000000500947 */ /* 0x000fea0003800000 */
[----:B------:R-:W-:Y:S02]  /*81c0*/  SHF.R.U32.HI R5, RZ, 0x10, R5 ;  /* 0x00000010ff057819 */ /* 0x000fe40000011605 */
[----:B------:R-:W-:-:S04]  /*81d0*/  SHF.R.U32.HI R2, RZ, 0x10, R0 ;  /* 0x00000010ff027819 */ /* 0x000fc80000011600 */
[----:B------:R-:W-:-:S04]  /*81e0*/  LOP3.LUT R5, R5, R2, RZ, 0xc0, !PT ;  /* 0x0000000205057212 */ /* 0x000fc800078ec0ff */
[----:B------:R-:W-:-:S13]  /*81f0*/  ISETP.NE.AND P0, PT, R5, R2, PT ;  /* 0x000000020500720c */ /* 0x000fda0003f05270 */
[----:B------:R-:W-:Y:S05]  /*8200*/  @P0 BRA `(.L_x_15) ;  /* 0x0000000000300947 */ /* 0x000fea0003800000 */
[----:B------:R-:W-:Y:S01]  /*8210*/  R2UR UR4, R0 ;  /* 0x00000000000472ca */ /* 0x000fe200000e0000 */
[----:B------:R-:W-:Y:S01]  /*8220*/  VOTEU.ANY UR5, UPT, PT ;  /* 0x0000000000057886 */ /* 0x000fe200038e0100 */
[----:B------:R-:W0:Y:S01]  /*8230*/  S2R R0, SR_LANEID ;  /* 0x0000000000007919 */ /* 0x000e220000000000 */
[----:B------:R-:W-:-:S10]  /*8240*/  UFLO.U32 UR5, UR5 ;  /* 0x00000005000572bd */ /* 0x000fd400080e0000 */
[----:B------:R-:W-:-:S06]  /*8250*/  ULOP3.LUT UR4, URZ, UR4, URZ, 0x33, !UPT ;  /* 0x00000004ff047292 */ /* 0x000fcc000f8e33ff */
[----:B------:R-:W-:-:S04]  /*8260*/  IMAD.U32 R2, RZ, RZ, UR4 ;  /* 0x00000004ff027e24 */ /* 0x000fc8000f8e00ff */
[----:B------:R-:W1:Y:S02]  /*8270*/  REDUX UR7, R2 ;  /* 0x00000000020773c4 */ /* 0x000e640000000000 */
[----:B------:R2:W-:Y:S01]  /*8280*/  UTCATOMSWS.AND URZ, UR4 ;  /* 0x0000000400ff79e3 */ /* 0x0005e20008000000 */
[----:B0-----:R-:W-:Y:S01]  /*8290*/  ISETP.EQ.U32.AND P0, PT, R0, UR5, PT ;  /* 0x0000000500007c0c */ /* 0x001fe2000bf02070 */
[----:B-1----:R-:W-:-:S12]  /*82a0*/  IMAD.U32 R0, RZ, RZ, UR7 ;  /* 0x00000007ff007e24 */ /* 0x002fd8000f8e00ff */
[----:B------:R2:W-:Y:S01]  /*82b0*/  @P0 ATOMS.AND RZ, [UR6], R0 ;  /* 0x00000000ffff098c */ /* 0x0005e2000a800006 */
[----:B------:R-:W-:Y:S05]  /*82c0*/  BRA `(.L_x_13) ;  /* 0x0000000000147947 */ /* 0x000fea0003800000 */
.L_x_15:
[----:B------:R-:W-:-:S07]  /*82d0*/  MOV R2, 0x82f0 ;  /* 0x000082f000027802 */ /* 0x000fce0000000f00 */
[----:B------:R-:W-:Y:S05]  /*82e0*/  CALL.REL.NOINC `($__internal_0_$__cuda_sm10x_tcgen05_guardrail_trap_col_being_dealloced_not_returned_by_alloc) ;  /* 0x00000000002c7944 */ /* 0x000fea0003c00000 */
[----:B------:R-:W-:Y:S05]  /*82f0*/  BRA `(.L_x_13) ;  /* 0x0000000000087947 */ /* 0x000fea0003800000 */
.L_x_14:
[----:B------:R-:W-:-:S07]  /*8300*/  MOV R2, 0x8320 ;  /* 0x0000832000027802 */ /* 0x000fce0000000f00 */
[----:B------:R-:W-:Y:S05]  /*8310*/  CALL.REL.NOINC `($__internal_2_$__cuda_sm10x_tcgen05_guardrail_trap_unallocated_columns_being_dealloced) ;  /* 0x0000000000387944 */ /* 0x000fea0003c00000 */
.L_x_13:
[----:B------:R-:W-:Y:S01]  /*8320*/  NOP ;  /* 0x0000000000007918 */ /* 0x000fe20000000000 */
[----:B--2---:R-:W-:Y:S05]  /*8330*/  EXIT ;  /* 0x000000000000794d */ /* 0x004fea0003800000 */
.L_x_8:
[----:B------:R-:W0:Y:S02]  /*8340*/  SYNCS.PHASECHK.TRANS64.TRYWAIT P6, [UR6], R126 ;  /* 0x0000007eff0075a7 */ /* 0x000e2400080c1106 */
[----:B0-----:R-:W-:Y:S05]  /*8350*/  @!P6 BRA `(.L_x_8) ;  /* 0xfffffffc00f8e947 */ /* 0x001fea000383ffff */
[----:B------:R-:W-:Y:S05]  /*8360*/  BRA `(.L_x_16) ;  /* 0xffffffd400b47947 */ /* 0x000fea000383ffff */
.L_x_12:
[----:B------:R-:W0:Y:S02]  /*8370*/  SYNCS.PHASECHK.TRANS64.TRYWAIT P0, [UR6], R5 ;  /* 0x00000005ff0075a7 */ /* 0x000e240008001106 */
[----:B0-----:R-:W-:Y:S05]  /*8380*/  @!P0 BRA `(.L_x_12) ;  /* 0xfffffffc00f88947 */ /* 0x001fea000383ffff */
[----:B------:R-:W-:Y:S05]  /*8390*/  BRA `(.L_x_11) ;  /* 0xfffffff400787947 */ /* 0x000fea000383ffff */
        .weak           $__internal_0_$__cuda_sm10x_tcgen05_guardrail_trap_col_being_dealloced_not_returned_by_alloc
        .type           $__internal_0_$__cuda_sm10x_tcgen05_guardrail_trap_col_being_dealloced_not_returned_by_alloc,@function
        .size           $__internal_0_$__cuda_sm10x_tcgen05_guardrail_trap_col_being_dealloced_not_returned_by_alloc,($__internal_1_$__cuda_sm10x_tcgen05_guardrail_trap_phase_invalid_during_alloc - $__internal_0_$__cuda_sm10x_tcgen05_guardrail_trap_col_being_dealloced_not_returned_by_alloc)
$__internal_0_$__cuda_sm10x_tcgen05_guardrail_trap_col_being_dealloced_not_returned_by_alloc:
[----:B------:R-:W-:Y:S05]  /*83a0*/  BPT.TRAP 0x1 ;  /* 0x000000040000795c */ /* 0x000fea0000300000 */
[----:B------:R-:W-:-:S04]  /*83b0*/  IMAD.MOV.U32 R3, RZ, RZ, 0x0 ;  /* 0x00000000ff037424 */ /* 0x000fc800078e00ff */
[----:B------:R-:W-:Y:S05]  /*83c0*/  RET.REL.NODEC R2 `(matmul_kernel) ;  /* 0xffffff7c020c7950 */ /* 0x000fea0003c3ffff */
        .weak           $__internal_1_$__cuda_sm10x_tcgen05_guardrail_trap_phase_invalid_during_alloc
        .type           $__internal_1_$__cuda_sm10x_tcgen05_guardrail_trap_phase_invalid_during_alloc,@function
        .size           $__internal_1_$__cuda_sm10x_tcgen05_guardrail_trap_phase_invalid_during_alloc,($__internal_2_$__cuda_sm10x_tcgen05_guardrail_trap_unallocated_columns_being_dealloced - $__internal_1_$__cuda_sm10x_tcgen05_guardrail_trap_phase_invalid_during_alloc)
$__internal_1_$__cuda_sm10x_tcgen05_guardrail_trap_phase_invalid_during_alloc:
[----:B------:R-:W-:Y:S05]  /*83d0*/  BPT.TRAP 0x1 ;  /* 0x000000040000795c */ /* 0x000fea0000300000 */
[----:B------:R-:W-:-:S04]  /*83e0*/  IMAD.MOV.U32 R3, RZ, RZ, 0x0 ;  /* 0x00000000ff037424 */ /* 0x000fc800078e00ff */
[----:B------:R-:W-:Y:S05]  /*83f0*/  RET.REL.NODEC R2 `(matmul_kernel) ;  /* 0xffffff7c02007950 */ /* 0x000fea0003c3ffff */
        .weak           $__internal_2_$__cuda_sm10x_tcgen05_guardrail_trap_unallocated_columns_being_dealloced
        .type           $__internal_2_$__cuda_sm10x_tcgen05_guardrail_trap_unallocated_columns_being_dealloced,@function
        .size           $__internal_2_$__cuda_sm10x_tcgen05_guardrail_trap_unallocated_columns_being_dealloced,(.L_x_20 - $__internal_2_$__cuda_sm10x_tcgen05_guardrail_trap_unallocated_columns_being_dealloced)
$__internal_2_$__cuda_sm10x_tcgen05_guardrail_trap_unallocated_columns_being_dealloced:
[----:B------:R-:W-:Y:S05]  /*8400*/  BPT.TRAP 0x1 ;  /* 0x000000040000795c */ /* 0x000fea0000300000 */
[----:B------:R-:W-:-:S04]  /*8410*/  IMAD.MOV.U32 R3, RZ, RZ, 0x0 ;  /* 0x00000000ff037424 */ /* 0x000fc800078e00ff */
[----:B------:R-:W-:Y:S05]  /*8420*/  RET.REL.NODEC R2 `(matmul_kernel) ;  /* 0xffffff7802f47950 */ /* 0x000fea0003c3ffff */
.L_x_17:
[----:B------:R-:W-:-:S00]  /*8430*/  BRA `(.L_x_17) ;  /* 0xfffffffc00fc7947 */ /* 0x000fc0000383ffff */
[----:B------:R-:W-:-:S00]  /*8440*/  NOP ;  /* 0x0000000000007918 */ /* 0x000fc00000000000 */
        /* <DEDUP_REMOVED lines=11> */
.L_x_20:


//--------------------- .nv.shared.matmul_kernel  --------------------------
	.section	.nv.shared.matmul_kernel,"aw",@nobits
	.sectionflags	@""
	.align	16
	.zero		1024


//--------------------- .nv.shared.reserved.0     --------------------------
	.section	.nv.shared.reserved.0,"aw",@nobits
	.align	8
	.weak		__nv_reservedSMEM_offset_0_alias
	.size		__nv_reservedSMEM_offset_0_alias, 0, 64
	.other		__nv_reservedSMEM_offset_0_alias,@"STO_CUDA_RESERVED_SHARED STV_DEFAULT"
__nv_reservedSMEM_offset_0_alias:
	.zero		0
.nv.shared.reserved.0:
	.zero		64
	.weak		__nv_reservedSMEM_allocation_phase
	.type		__nv_reservedSMEM_allocation_phase,@object
	.size		__nv_reservedSMEM_allocation_phase,(.L_0 - __nv_reservedSMEM_allocation_phase)
__nv_reservedSMEM_allocation_phase:
	.zero		1
.L_0:
	.zero		7
	.weak		__nv_reservedSMEM_devtool_atexit_pc
	.type		__nv_reservedSMEM_devtool_atexit_pc,@object
	.size		__nv_reservedSMEM_devtool_atexit_pc,(__nv_reservedSMEM_allocation_mask - __nv_reservedSMEM_devtool_atexit_pc)
__nv_reservedSMEM_devtool_atexit_pc:
	.zero		8
	.weak		__nv_reservedSMEM_allocation_mask
	.type		__nv_reservedSMEM_allocation_mask,@object
	.size		__nv_reservedSMEM_allocation_mask,(.L_2 - __nv_reservedSMEM_allocation_mask)
__nv_reservedSMEM_allocation_mask:
	.zero		4
.L_2:


//--------------------- .nv.constant0.matmul_kernel --------------------------
	.section	.nv.constant0.matmul_kernel,"a",@progbits
	.sectionflags	@""
	.align	4
.nv.constant0.matmul_kernel:
	.zero		976


//--------------------- SYMBOLS --------------------------

	.type		.nv.reservedSmem.offset0,@object
	.size		.nv.reservedSmem.offset0,0x4
	.type		.nv.reservedSmem.cap,@object
	.size		.nv.reservedSmem.cap,0x4
